	.headerflags	@"EF_CUDA_TEXMODE_UNIFIED EF_CUDA_64BIT_ADDRESS EF_CUDA_SM86 EF_CUDA_VIRTUAL_SM(EF_CUDA_SM86)"
	.elftype	@"ET_EXEC"


//--------------------- .nv.info                  --------------------------
	.section	.nv.info,"",@"SHT_CUDA_INFO"
	.align	4


	//----- nvinfo : EIATTR_REGCOUNT
	.align		4
        /*0000*/ 	.byte	0x04, 0x2f
        /*0002*/ 	.short	(.L_3 - .L_2)
	.align		4
.L_2:
        /*0004*/ 	.word	index@(l2norm_fwd_kernel)
        /*0008*/ 	.word	0x0000007f


	//----- nvinfo : EIATTR_MAX_STACK_SIZE
	.align		4
.L_3:
        /*000c*/ 	.byte	0x04, 0x23
        /*000e*/ 	.short	(.L_5 - .L_4)
	.align		4
.L_4:
        /*0010*/ 	.word	index@(l2norm_fwd_kernel)
        /*0014*/ 	.word	0x00000000


	//----- nvinfo : EIATTR_MIN_STACK_SIZE
	.align		4
.L_5:
        /*0018*/ 	.byte	0x04, 0x12
        /*001a*/ 	.short	(.L_7 - .L_6)
	.align		4
.L_6:
        /*001c*/ 	.word	index@(l2norm_fwd_kernel)
        /*0020*/ 	.word	0x00000000


	//----- nvinfo : EIATTR_FRAME_SIZE
	.align		4
.L_7:
        /*0024*/ 	.byte	0x04, 0x11
        /*0026*/ 	.short	(.L_9 - .L_8)
	.align		4
.L_8:
        /*0028*/ 	.word	index@(l2norm_fwd_kernel)
        /*002c*/ 	.word	0x00000000
.L_9:


//--------------------- .nv.info.l2norm_fwd_kernel --------------------------
	.section	.nv.info.l2norm_fwd_kernel,"",@"SHT_CUDA_INFO"
	.align	4


	//----- nvinfo : EIATTR_CUDA_API_VERSION
	.align		4
        /*0000*/ 	.byte	0x04, 0x37
        /*0002*/ 	.short	(.L_11 - .L_10)
.L_10:
        /*0004*/ 	.word	0x0000007b


	//----- nvinfo : EIATTR_SW2861232_WAR
	.align		4
.L_11:
        /*0008*/ 	.byte	0x01, 0x35
	.zero		2


	//----- nvinfo : EIATTR_PARAM_CBANK
	.align		4
        /*000c*/ 	.byte	0x04, 0x0a
        /*000e*/ 	.short	(.L_13 - .L_12)
	.align		4
.L_12:
        /*0010*/ 	.word	index@(.nv.constant0.l2norm_fwd_kernel)
        /*0014*/ 	.short	0x0160
        /*0016*/ 	.short	0x001c


	//----- nvinfo : EIATTR_CBANK_PARAM_SIZE
	.align		4
.L_13:
        /*0018*/ 	.byte	0x03, 0x19
        /*001a*/ 	.short	0x001c


	//----- nvinfo : EIATTR_KPARAM_INFO
	.align		4
        /*001c*/ 	.byte	0x04, 0x17
        /*001e*/ 	.short	(.L_15 - .L_14)
.L_14:
        /*0020*/ 	.word	0x00000000
        /*0024*/ 	.short	0x0003
        /*0026*/ 	.short	0x0018
        /*0028*/ 	.byte	0x00, 0xf0, 0x11, 0x00


	//----- nvinfo : EIATTR_KPARAM_INFO
	.align		4
.L_15:
        /*002c*/ 	.byte	0x04, 0x17
        /*002e*/ 	.short	(.L_17 - .L_16)
.L_16:
        /*0030*/ 	.word	0x00000000
        /*0034*/ 	.short	0x0002
        /*0036*/ 	.short	0x0010
        /*0038*/ 	.byte	0x00, 0xf0, 0x21, 0x00


	//----- nvinfo : EIATTR_KPARAM_INFO
	.align		4
.L_17:
        /*003c*/ 	.byte	0x04, 0x17
        /*003e*/ 	.short	(.L_19 - .L_18)
.L_18:
        /*0040*/ 	.word	0x00000000
        /*0044*/ 	.short	0x0001
        /*0046*/ 	.short	0x0008
        /*0048*/ 	.byte	0x00, 0xf0, 0x21, 0x00


	//----- nvinfo : EIATTR_KPARAM_INFO
	.align		4
.L_19:
        /*004c*/ 	.byte	0x04, 0x17
        /*004e*/ 	.short	(.L_21 - .L_20)
.L_20:
        /*0050*/ 	.word	0x00000000
        /*0054*/ 	.short	0x0000
        /*0056*/ 	.short	0x0000
        /*0058*/ 	.byte	0x00, 0xf0, 0x21, 0x00


	//----- nvinfo : EIATTR_MAXREG_COUNT
	.align		4
.L_21:
        /*005c*/ 	.byte	0x03, 0x1b
        /*005e*/ 	.short	0x00ff


	//----- nvinfo : EIATTR_COOP_GROUP_MASK_REGIDS
	.align		4
        /*0060*/ 	.byte	0x04, 0x29
        /*0062*/ 	.short	(.L_23 - .L_22)


	//   ....[0]....
.L_22:
        /*0064*/ 	.word	0xffffffff


	//   ....[1]....
        /*0068*/ 	.word	0xffffffff


	//   ....[2]....
        /*006c*/ 	.word	0xffffffff


	//   ....[3]....
        /*0070*/ 	.word	0xffffffff


	//   ....[4]....
        /*0074*/ 	.word	0xffffffff


	//   ....[5]....
        /*0078*/ 	.word	0xffffffff


	//   ....[6]....
        /*007c*/ 	.word	0xffffffff


	//   ....[7]....
        /*0080*/ 	.word	0xffffffff


	//   ....[8]....
        /*0084*/ 	.word	0xffffffff


	//   ....[9]....
        /*0088*/ 	.word	0xffffffff


	//   ....[10]....
        /*008c*/ 	.word	0xffffffff


	//   ....[11]....
        /*0090*/ 	.word	0xffffffff


	//   ....[12]....
        /*0094*/ 	.word	0xffffffff


	//   ....[13]....
        /*0098*/ 	.word	0xffffffff


	//   ....[14]....
        /*009c*/ 	.word	0xffffffff


	//   ....[15]....
        /*00a0*/ 	.word	0xffffffff


	//   ....[16]....
        /*00a4*/ 	.word	0xffffffff


	//   ....[17]....
        /*00a8*/ 	.word	0xffffffff


	//   ....[18]....
        /*00ac*/ 	.word	0xffffffff


	//   ....[19]....
        /*00b0*/ 	.word	0xffffffff


	//   ....[20]....
        /*00b4*/ 	.word	0xffffffff


	//   ....[21]....
        /*00b8*/ 	.word	0xffffffff


	//   ....[22]....
        /*00bc*/ 	.word	0xffffffff


	//   ....[23]....
        /*00c0*/ 	.word	0xffffffff


	//   ....[24]....
        /*00c4*/ 	.word	0xffffffff


	//   ....[25]....
        /*00c8*/ 	.word	0xffffffff


	//   ....[26]....
        /*00cc*/ 	.word	0xffffffff


	//   ....[27]....
        /*00d0*/ 	.word	0xffffffff


	//   ....[28]....
        /*00d4*/ 	.word	0xffffffff


	//   ....[29]....
        /*00d8*/ 	.word	0xffffffff


	//   ....[30]....
        /*00dc*/ 	.word	0xffffffff


	//   ....[31]....
        /*00e0*/ 	.word	0xffffffff


	//   ....[32]....
        /*00e4*/ 	.word	0xffffffff


	//   ....[33]....
        /*00e8*/ 	.word	0xffffffff


	//   ....[34]....
        /*00ec*/ 	.word	0xffffffff


	//   ....[35]....
        /*00f0*/ 	.word	0xffffffff


	//   ....[36]....
        /*00f4*/ 	.word	0xffffffff


	//   ....[37]....
        /*00f8*/ 	.word	0xffffffff


	//   ....[38]....
        /*00fc*/ 	.word	0xffffffff


	//   ....[39]....
        /*0100*/ 	.word	0xffffffff


	//   ....[40]....
        /*0104*/ 	.word	0xffffffff


	//   ....[41]....
        /*0108*/ 	.word	0xffffffff


	//   ....[42]....
        /*010c*/ 	.word	0xffffffff


	//   ....[43]....
        /*0110*/ 	.word	0xffffffff


	//   ....[44]....
        /*0114*/ 	.word	0xffffffff


	//   ....[45]....
        /*0118*/ 	.word	0xffffffff


	//   ....[46]....
        /*011c*/ 	.word	0xffffffff


	//   ....[47]....
        /*0120*/ 	.word	0xffffffff


	//   ....[48]....
        /*0124*/ 	.word	0xffffffff


	//   ....[49]....
        /*0128*/ 	.word	0xffffffff


	//   ....[50]....
        /*012c*/ 	.word	0xffffffff


	//   ....[51]....
        /*0130*/ 	.word	0xffffffff


	//   ....[52]....
        /*0134*/ 	.word	0xffffffff


	//   ....[53]....
        /*0138*/ 	.word	0xffffffff


	//   ....[54]....
        /*013c*/ 	.word	0xffffffff


	//   ....[55]....
        /*0140*/ 	.word	0xffffffff


	//   ....[56]....
        /*0144*/ 	.word	0xffffffff


	//   ....[57]....
        /*0148*/ 	.word	0xffffffff


	//   ....[58]....
        /*014c*/ 	.word	0xffffffff


	//   ....[59]....
        /*0150*/ 	.word	0xffffffff


	//   ....[60]....
        /*0154*/ 	.word	0xffffffff


	//   ....[61]....
        /*0158*/ 	.word	0xffffffff


	//   ....[62]....
        /*015c*/ 	.word	0xffffffff


	//   ....[63]....
        /*0160*/ 	.word	0xffffffff


	//----- nvinfo : EIATTR_COOP_GROUP_INSTR_OFFSETS
	.align		4
.L_23:
        /*0164*/ 	.byte	0x04, 0x28
        /*0166*/ 	.short	(.L_25 - .L_24)


	//   ....[0]....
.L_24:
        /*0168*/ 	.word	0x00000410


	//   ....[1]....
        /*016c*/ 	.word	0x00000430


	//   ....[2]....
        /*0170*/ 	.word	0x00000480


	//   ....[3]....
        /*0174*/ 	.word	0x00000560


	//   ....[4]....
        /*0178*/ 	.word	0x000011e0


	//   ....[5]....
        /*017c*/ 	.word	0x00001200


	//   ....[6]....
        /*0180*/ 	.word	0x00001220


	//   ....[7]....
        /*0184*/ 	.word	0x00001240


	//   ....[8]....
        /*0188*/ 	.word	0x00001510


	//   ....[9]....
        /*018c*/ 	.word	0x00001530


	//   ....[10]....
        /*0190*/ 	.word	0x00001550


	//   ....[11]....
        /*0194*/ 	.word	0x00001570


	//   ....[12]....
        /*0198*/ 	.word	0x00001830


	//   ....[13]....
        /*019c*/ 	.word	0x00001850


	//   ....[14]....
        /*01a0*/ 	.word	0x00001870


	//   ....[15]....
        /*01a4*/ 	.word	0x00001890


	//   ....[16]....
        /*01a8*/ 	.word	0x00001b20


	//   ....[17]....
        /*01ac*/ 	.word	0x00001b40


	//   ....[18]....
        /*01b0*/ 	.word	0x00001b60


	//   ....[19]....
        /*01b4*/ 	.word	0x00001b80


	//   ....[20]....
        /*01b8*/ 	.word	0x00001e40


	//   ....[21]....
        /*01bc*/ 	.word	0x00001e60


	//   ....[22]....
        /*01c0*/ 	.word	0x00001e80


	//   ....[23]....
        /*01c4*/ 	.word	0x00001ea0


	//   ....[24]....
        /*01c8*/ 	.word	0x00002150


	//   ....[25]....
        /*01cc*/ 	.word	0x00002170


	//   ....[26]....
        /*01d0*/ 	.word	0x00002190


	//   ....[27]....
        /*01d4*/ 	.word	0x000021b0


	//   ....[28]....
        /*01d8*/ 	.word	0x00002460


	//   ....[29]....
        /*01dc*/ 	.word	0x00002480


	//   ....[30]....
        /*01e0*/ 	.word	0x000024a0


	//   ....[31]....
        /*01e4*/ 	.word	0x000024c0


	//   ....[32]....
        /*01e8*/ 	.word	0x00002770


	//   ....[33]....
        /*01ec*/ 	.word	0x00002790


	//   ....[34]....
        /*01f0*/ 	.word	0x000027b0


	//   ....[35]....
        /*01f4*/ 	.word	0x000027d0


	//   ....[36]....
        /*01f8*/ 	.word	0x00002a80


	//   ....[37]....
        /*01fc*/ 	.word	0x00002aa0


	//   ....[38]....
        /*0200*/ 	.word	0x00002ac0


	//   ....[39]....
        /*0204*/ 	.word	0x00002b00


	//   ....[40]....
        /*0208*/ 	.word	0x00002c20


	//   ....[41]....
        /*020c*/ 	.word	0x00002c40


	//   ....[42]....
        /*0210*/ 	.word	0x00002c60


	//   ....[43]....
        /*0214*/ 	.word	0x00002c80


	//   ....[44]....
        /*0218*/ 	.word	0x00002dc0


	//   ....[45]....
        /*021c*/ 	.word	0x00002de0


	//   ....[46]....
        /*0220*/ 	.word	0x00002e00


	//   ....[47]....
        /*0224*/ 	.word	0x00002e20


	//   ....[48]....
        /*0228*/ 	.word	0x00002f60


	//   ....[49]....
        /*022c*/ 	.word	0x00002f80


	//   ....[50]....
        /*0230*/ 	.word	0x00002fa0


	//   ....[51]....
        /*0234*/ 	.word	0x00002fc0


	//   ....[52]....
        /*0238*/ 	.word	0x00003110


	//   ....[53]....
        /*023c*/ 	.word	0x00003130


	//   ....[54]....
        /*0240*/ 	.word	0x00003150


	//   ....[55]....
        /*0244*/ 	.word	0x00003170


	//   ....[56]....
        /*0248*/ 	.word	0x000032b0


	//   ....[57]....
        /*024c*/ 	.word	0x000032d0


	//   ....[58]....
        /*0250*/ 	.word	0x000032f0


	//   ....[59]....
        /*0254*/ 	.word	0x00003320


	//   ....[60]....
        /*0258*/ 	.word	0x00003460


	//   ....[61]....
        /*025c*/ 	.word	0x00003480


	//   ....[62]....
        /*0260*/ 	.word	0x000034b0


	//   ....[63]....
        /*0264*/ 	.word	0x00003510


	//----- nvinfo : EIATTR_EXIT_INSTR_OFFSETS
	.align		4
.L_25:
        /*0268*/ 	.byte	0x04, 0x1c
        /*026a*/ 	.short	(.L_27 - .L_26)


	//   ....[0]....
.L_26:
        /*026c*/ 	.word	0x000040e0


	//   ....[1]....
        /*0270*/ 	.word	0x00004140


	//----- nvinfo : EIATTR_MAX_THREADS
	.align		4
.L_27:
        /*0274*/ 	.byte	0x04, 0x05
        /*0276*/ 	.short	(.L_29 - .L_28)
.L_28:
        /*0278*/ 	.word	0x00000040
        /*027c*/ 	.word	0x00000001
        /*0280*/ 	.word	0x00000001
.L_29:


//--------------------- .nv.rel.action            --------------------------
	.section	.nv.rel.action,"",@"SHT_CUDA_RELOCINFO"
	.align	8
	.sectionentsize	8
        /*0000*/ 	.byte	0x73, 0x00, 0x00, 0x00, 0x00, 0x00, 0x00, 0x00, 0x00, 0x00, 0x00, 0x11, 0x25, 0x00, 0x05, 0x36


//--------------------- .nv.constant0.l2norm_fwd_kernel --------------------------
	.section	.nv.constant0.l2norm_fwd_kernel,"a",@progbits
	.align	4
.nv.constant0.l2norm_fwd_kernel:
	.zero		380


//--------------------- .text.l2norm_fwd_kernel   --------------------------
	.section	.text.l2norm_fwd_kernel,"ax",@progbits
	.sectionflags	@"SHF_BARRIERS=1"
	.sectioninfo	@"SHI_REGISTERS=127"
	.align	128
        .global         l2norm_fwd_kernel
        .type           l2norm_fwd_kernel,@function
        .size           l2norm_fwd_kernel,(.L_x_1 - l2norm_fwd_kernel)
        .other          l2norm_fwd_kernel,@"STO_CUDA_ENTRY STV_DEFAULT"
l2norm_fwd_kernel:
.text.l2norm_fwd_kernel:
[----:B------:R-:W-:-:S02]  /*0000*/  MOV R1, c[0x0][0x28] ;  /* 0x00000a0000017a02 */ /* 0x000fc40000000f00 */
[----:B------:R-:W0:Y:S01]  /*0010*/  S2R R0, SR_TID.X ;  /* 0x0000000000007919 */ /* 0x000e220000002100 */
[----:B------:R-:W-:Y:S01]  /*0020*/  CS2R R88, SRZ ;  /* 0x0000000000587805 */ /* 0x000fe2000001ff00 */
[----:B------:R-:W-:Y:S01]  /*0030*/  CS2R R90, SRZ ;  /* 0x00000000005a7805 */ /* 0x000fe2000001ff00 */
[----:B------:R-:W-:Y:S01]  /*0040*/  ULDC.64 UR4, c[0x0][0x118] ;  /* 0x0000460000047ab9 */ /* 0x000fe20000000a00 */
[----:B------:R-:W1:Y:S01]  /*0050*/  S2R R5, SR_CTAID.X ;  /* 0x0000000000057919 */ /* 0x000e620000002500 */
[----:B0-----:R-:W-:Y:S02]  /*0060*/  SHF.R.U32.HI R4, RZ, 0x4, R0 ;  /* 0x00000004ff047819 */ /* 0x001fe40000011600 */
[----:B------:R-:W-:Y:S02]  /*0070*/  SHF.L.U32 R2, R0, 0x3, RZ ;  /* 0x0000000300027819 */ /* 0x000fe400000006ff */
[----:B-1----:R-:W-:Y:S02]  /*0080*/  SHF.L.U32 R5, R5, 0x6, RZ ;  /* 0x0000000605057819 */ /* 0x002fe400000006ff */
[----:B------:R-:W-:-:S02]  /*0090*/  SGXT.U32 R4, R4, 0x2 ;  /* 0x000000020404781a */ /* 0x000fc40000000000 */
[----:B------:R-:W-:Y:S02]  /*00a0*/  LOP3.LUT R20, R2, 0x78, RZ, 0xc0, !PT ;  /* 0x0000007802147812 */ /* 0x000fe400078ec0ff */
[----:B------:R-:W-:Y:S02]  /*00b0*/  LOP3.LUT R7, R5, R4, RZ, 0xfc, !PT ;  /* 0x0000000405077212 */ /* 0x000fe400078efcff */
[----:B------:R-:W-:Y:S01]  /*00c0*/  SHF.R.S32.HI R2, RZ, 0x1f, R5 ;  /* 0x0000001fff027819 */ /* 0x000fe20000011405 */
[----:B------:R-:W-:Y:S01]  /*00d0*/  IMAD.WIDE.U32 R20, R20, 0x2, RZ ;  /* 0x0000000214147825 */ /* 0x000fe200078e00ff */
[C---:B------:R-:W-:Y:S02]  /*00e0*/  SHF.L.U32 R3, R7.reuse, 0x8, RZ ;  /* 0x0000000807037819 */ /* 0x040fe400000006ff */
[C---:B------:R-:W-:Y:S02]  /*00f0*/  ISETP.GE.U32.AND P0, PT, R7.reuse, 0x1230, PT ;  /* 0x000012300700780c */ /* 0x040fe40003f06070 */
[----:B------:R-:W-:-:S02]  /*0100*/  SHF.L.U64.HI R7, R7, 0x8, R2 ;  /* 0x0000000807077819 */ /* 0x000fc40000010202 */
[----:B------:R-:W-:Y:S02]  /*0110*/  LOP3.LUT R98, R3, R20, RZ, 0xfc, !PT ;  /* 0x0000001403627212 */ /* 0x000fe400078efcff */
[----:B------:R-:W-:Y:S02]  /*0120*/  ISETP.GE.U32.AND.EX P0, PT, R2, RZ, PT, P0 ;  /* 0x000000ff0200720c */ /* 0x000fe40003f06100 */
[----:B------:R-:W-:Y:S02]  /*0130*/  LOP3.LUT R22, R7, R21, RZ, 0xfc, !PT ;  /* 0x0000001507167212 */ /* 0x000fe400078efcff */
[----:B------:R-:W-:-:S04]  /*0140*/  IADD3 R6, P1, R98, c[0x0][0x160], RZ ;  /* 0x0000580062067a10 */ /* 0x000fc80007f3e0ff */
[----:B------:R-:W-:-:S05]  /*0150*/  IADD3.X R7, R22, c[0x0][0x164], RZ, P1, !PT ;  /* 0x0000590016077a10 */ /* 0x000fca0000ffe4ff */
[----:B------:R-:W2:Y:S01]  /*0160*/  @!P0 LDG.E.128 R88, [R6.64] ;  /* 0x0000000406588981 */ /* 0x000ea2000c1e1d00 */
[C-C-:B------:R-:W-:Y:S01]  /*0170*/  LOP3.LUT R23, R5.reuse, 0x4, R4.reuse, 0xfe, !PT ;  /* 0x0000000405177812 */ /* 0x140fe200078efe04 */
[----:B------:R-:W-:Y:S01]  /*0180*/  CS2R R16, SRZ ;  /* 0x0000000000107805 */ /* 0x000fe2000001ff00 */
[----:B------:R-:W-:Y:S01]  /*0190*/  CS2R R18, SRZ ;  /* 0x0000000000127805 */ /* 0x000fe2000001ff00 */
[--C-:B------:R-:W-:Y:S02]  /*01a0*/  LOP3.LUT R69, R5, 0x8, R4.reuse, 0xfe, !PT ;  /* 0x0000000805457812 */ /* 0x100fe400078efe04 */
[----:B------:R-:W-:Y:S02]  /*01b0*/  ISETP.GE.U32.AND P1, PT, R23, 0x1230, PT ;  /* 0x000012301700780c */ /* 0x000fe40003f26070 */
[----:B------:R-:W-:Y:S02]  /*01c0*/  LOP3.LUT R29, R5, 0x10, R4, 0xfe, !PT ;  /* 0x00000010051d7812 */ /* 0x000fe400078efe04 */
[----:B------:R-:W-:-:S02]  /*01d0*/  ISETP.GE.U32.AND.EX P2, PT, R2, RZ, PT, P1 ;  /* 0x000000ff0200720c */ /* 0x000fc40003f46110 */
[----:B------:R-:W-:Y:S02]  /*01e0*/  SHF.L.U32 R115, R69, 0x8, RZ ;  /* 0x0000000845737819 */ /* 0x000fe400000006ff */
[--C-:B------:R-:W-:Y:S02]  /*01f0*/  LOP3.LUT R27, R5, 0x18, R4.reuse, 0xfe, !PT ;  /* 0x00000018051b7812 */ /* 0x100fe400078efe04 */
[----:B------:R-:W-:Y:S02]  /*0200*/  SHF.L.U32 R61, R29, 0x8, RZ ;  /* 0x000000081d3d7819 */ /* 0x000fe400000006ff */
[C-C-:B------:R-:W-:Y:S02]  /*0210*/  LOP3.LUT R53, R5.reuse, 0x20, R4.reuse, 0xfe, !PT ;  /* 0x0000002005357812 */ /* 0x140fe400078efe04 */
[C-C-:B------:R-:W-:Y:S02]  /*0220*/  LOP3.LUT R75, R5.reuse, 0x38, R4.reuse, 0xfe, !PT ;  /* 0x00000038054b7812 */ /* 0x140fe400078efe04 */
[----:B------:R-:W-:-:S02]  /*0230*/  LOP3.LUT R51, R5, 0x1c, R4, 0xfe, !PT ;  /* 0x0000001c05337812 */ /* 0x000fc400078efe04 */
[C-C-:B------:R-:W-:Y:S02]  /*0240*/  LOP3.LUT R77, R5.reuse, 0x28, R4.reuse, 0xfe, !PT ;  /* 0x00000028054d7812 */ /* 0x140fe400078efe04 */
[C-C-:B------:R-:W-:Y:S02]  /*0250*/  LOP3.LUT R83, R5.reuse, 0x24, R4.reuse, 0xfe, !PT ;  /* 0x0000002405537812 */ /* 0x140fe400078efe04 */
[C-C-:B------:R-:W-:Y:S02]  /*0260*/  LOP3.LUT R31, R5.reuse, 0xc, R4.reuse, 0xfe, !PT ;  /* 0x0000000c051f7812 */ /* 0x140fe400078efe04 */
[C-C-:B------:R-:W-:Y:S02]  /*0270*/  LOP3.LUT R25, R5.reuse, 0x14, R4.reuse, 0xfe, !PT ;  /* 0x0000001405197812 */ /* 0x140fe400078efe04 */
[C-C-:B------:R-:W-:Y:S02]  /*0280*/  LOP3.LUT R55, R5.reuse, 0x2c, R4.reuse, 0xfe, !PT ;  /* 0x0000002c05377812 */ /* 0x140fe400078efe04 */
[----:B------:R-:W-:-:S02]  /*0290*/  LOP3.LUT R63, R5, 0x30, R4, 0xfe, !PT ;  /* 0x00000030053f7812 */ /* 0x000fc400078efe04 */
[C-C-:B------:R-:W-:Y:S02]  /*02a0*/  LOP3.LUT R65, R5.reuse, 0x34, R4.reuse, 0xfe, !PT ;  /* 0x0000003405417812 */ /* 0x140fe400078efe04 */
[----:B------:R-:W-:Y:S02]  /*02b0*/  LOP3.LUT R79, R5, 0x3c, R4, 0xfe, !PT ;  /* 0x0000003c054f7812 */ /* 0x000fe400078efe04 */
[----:B------:R-:W-:Y:S02]  /*02c0*/  MOV R80, 0x3e800000 ;  /* 0x3e80000000507802 */ /* 0x000fe40000000f00 */
[----:B------:R-:W-:Y:S01]  /*02d0*/  P2R R116, PR, RZ, 0x1 ;  /* 0x00000001ff747803 */ /* 0x000fe20000000000 */
[--C-:B--2---:R-:W-:Y:S02]  /*02e0*/  HADD2.F32 R76, -RZ, R88.reuse.H1_H1 ;  /* 0x30000058ff4c7230 */ /* 0x104fe40000004100 */
[--C-:B------:R-:W-:Y:S02]  /*02f0*/  HADD2.F32 R120, -RZ, R89.reuse.H0_H0 ;  /* 0x20000059ff787230 */ /* 0x100fe40000004100 */
[----:B------:R-:W-:Y:S01]  /*0300*/  HADD2.F32 R122, -RZ, R89.H1_H1 ;  /* 0x30000059ff7a7230 */ /* 0x000fe20000004100 */
[----:B------:R-:W-:Y:S01]  /*0310*/  FMUL R3, R76, R76 ;  /* 0x0000004c4c037220 */ /* 0x000fe20000400000 */
[----:B------:R-:W-:-:S02]  /*0320*/  HADD2.F32 R88, -RZ, R88.H0_H0 ;  /* 0x20000058ff587230 */ /* 0x000fc40000004100 */
[--C-:B------:R-:W-:Y:S02]  /*0330*/  HADD2.F32 R78, -RZ, R90.reuse.H0_H0 ;  /* 0x2000005aff4e7230 */ /* 0x100fe40000004100 */
[----:B------:R-:W-:Y:S01]  /*0340*/  HADD2.F32 R124, -RZ, R90.H1_H1 ;  /* 0x3000005aff7c7230 */ /* 0x000fe20000004100 */
[----:B------:R-:W-:Y:S01]  /*0350*/  FFMA R3, R88, R88, R3 ;  /* 0x0000005858037223 */ /* 0x000fe20000000003 */
[--C-:B------:R-:W-:Y:S02]  /*0360*/  HADD2.F32 R118, -RZ, R91.reuse.H0_H0 ;  /* 0x2000005bff767230 */ /* 0x100fe40000004100 */
[----:B------:R-:W-:Y:S01]  /*0370*/  HADD2.F32 R74, -RZ, R91.H1_H1 ;  /* 0x3000005bff4a7230 */ /* 0x000fe20000004100 */
[----:B------:R-:W-:Y:S01]  /*0380*/  FFMA R3, R120, R120, R3 ;  /* 0x0000007878037223 */ /* 0x000fe20000000003 */
[----:B------:R-:W-:Y:S02]  /*0390*/  ISETP.GE.U32.AND P5, PT, R69, 0x1230, PT ;  /* 0x000012304500780c */ /* 0x000fe40003fa6070 */
[----:B------:R-:W-:Y:S01]  /*03a0*/  SHF.L.U64.HI R107, R29, 0x8, R2 ;  /* 0x000000081d6b7819 */ /* 0x000fe20000010202 */
[----:B------:R-:W-:Y:S01]  /*03b0*/  FFMA R3, R122, R122, R3 ;  /* 0x0000007a7a037223 */ /* 0x000fe20000000003 */
[----:B------:R-:W-:-:S03]  /*03c0*/  P2R R113, PR, RZ, 0x4 ;  /* 0x00000004ff717803 */ /* 0x000fc60000000000 */
[----:B------:R-:W-:-:S04]  /*03d0*/  FFMA R3, R78, R78, R3 ;  /* 0x0000004e4e037223 */ /* 0x000fc80000000003 */
[----:B------:R-:W-:-:S04]  /*03e0*/  FFMA R3, R124, R124, R3 ;  /* 0x0000007c7c037223 */ /* 0x000fc80000000003 */
[----:B------:R-:W-:-:S04]  /*03f0*/  FFMA R3, R118, R118, R3 ;  /* 0x0000007676037223 */ /* 0x000fc80000000003 */
[----:B------:R-:W-:-:S05]  /*0400*/  FFMA R3, R74, R74, R3 ;  /* 0x0000004a4a037223 */ /* 0x000fca0000000003 */
[----:B------:R-:W0:Y:S02]  /*0410*/  SHFL.BFLY PT, R6, R3, 0x8, 0x1f ;  /* 0x0d001f0003067f89 */ /* 0x000e2400000e0000 */
[----:B0-----:R-:W-:-:S05]  /*0420*/  FADD R8, R3, R6 ;  /* 0x0000000603087221 */ /* 0x001fca0000000000 */
[----:B------:R-:W0:Y:S02]  /*0430*/  SHFL.BFLY PT, R7, R8, 0x4, 0x1f ;  /* 0x0c801f0008077f89 */ /* 0x000e2400000e0000 */
[----:B0-----:R-:W-:Y:S01]  /*0440*/  FADD R9, R8, R7 ;  /* 0x0000000708097221 */ /* 0x001fe20000000000 */
[C---:B------:R-:W-:Y:S02]  /*0450*/  SHF.L.U32 R7, R23.reuse, 0x8, RZ ;  /* 0x0000000817077819 */ /* 0x040fe400000006ff */
[----:B------:R-:W-:Y:S02]  /*0460*/  SHF.L.U64.HI R23, R23, 0x8, R2 ;  /* 0x0000000817177819 */ /* 0x000fe40000010202 */
[----:B------:R-:W-:Y:S01]  /*0470*/  LOP3.LUT R92, R7, R20, RZ, 0xfc, !PT ;  /* 0x00000014075c7212 */ /* 0x000fe200078efcff */
[----:B------:R-:W0:Y:S01]  /*0480*/  SHFL.BFLY PT, R10, R9, 0x2, 0x1f ;  /* 0x0c401f00090a7f89 */ /* 0x000e2200000e0000 */
[----:B------:R-:W-:Y:S02]  /*0490*/  LOP3.LUT R23, R23, R21, RZ, 0xfc, !PT ;  /* 0x0000001517177212 */ /* 0x000fe400078efcff */
[----:B------:R-:W-:-:S04]  /*04a0*/  IADD3 R6, P1, R92, c[0x0][0x160], RZ ;  /* 0x000058005c067a10 */ /* 0x000fc80007f3e0ff */
[----:B------:R-:W-:-:S05]  /*04b0*/  IADD3.X R7, R23, c[0x0][0x164], RZ, P1, !PT ;  /* 0x0000590017077a10 */ /* 0x000fca0000ffe4ff */
[----:B------:R1:W2:Y:S01]  /*04c0*/  @!P2 LDG.E.128 R16, [R6.64] ;  /* 0x000000040610a981 */ /* 0x0002a2000c1e1d00 */
[----:B------:R-:W-:Y:S02]  /*04d0*/  SHF.L.U64.HI R69, R69, 0x8, R2 ;  /* 0x0000000845457819 */ /* 0x000fe40000010202 */
[-C--:B------:R-:W-:Y:S02]  /*04e0*/  LOP3.LUT R115, R115, R20.reuse, RZ, 0xfc, !PT ;  /* 0x0000001473737212 */ /* 0x080fe400078efcff */
[----:B------:R-:W-:Y:S02]  /*04f0*/  SHF.L.U32 R57, R27, 0x8, RZ ;  /* 0x000000081b397819 */ /* 0x000fe400000006ff */
[----:B------:R-:W-:Y:S02]  /*0500*/  LOP3.LUT R108, R61, R20, RZ, 0xfc, !PT ;  /* 0x000000143d6c7212 */ /* 0x000fe400078efcff */
[----:B------:R-:W-:Y:S02]  /*0510*/  SHF.L.U32 R47, R53, 0x8, RZ ;  /* 0x00000008352f7819 */ /* 0x000fe400000006ff */
[----:B-1----:R-:W-:Y:S01]  /*0520*/  SHF.L.U32 R7, R75, 0x8, RZ ;  /* 0x000000084b077819 */ /* 0x002fe200000006ff */
[----:B0-----:R-:W-:Y:S01]  /*0530*/  FADD R10, R9, R10 ;  /* 0x0000000a090a7221 */ /* 0x001fe20000000000 */
[----:B------:R-:W-:-:S02]  /*0540*/  SHF.L.U64.HI R35, R75, 0x8, R2 ;  /* 0x000000084b237819 */ /* 0x000fc40000010202 */
[--C-:B------:R-:W-:Y:S02]  /*0550*/  SHF.L.U64.HI R49, R51, 0x8, R2.reuse ;  /* 0x0000000833317819 */ /* 0x100fe40000010202 */
[----:B------:R-:W0:Y:S01]  /*0560*/  SHFL.BFLY PT, R3, R10, 0x1, 0x1f ;  /* 0x0c201f000a037f89 */ /* 0x000e2200000e0000 */
[-C--:B------:R-:W-:Y:S02]  /*0570*/  LOP3.LUT R114, R69, R21.reuse, RZ, 0xfc, !PT ;  /* 0x0000001545727212 */ /* 0x080fe400078efcff */
[----:B------:R-:W-:Y:S02]  /*0580*/  IADD3 R34, P4, R115, c[0x0][0x160], RZ ;  /* 0x0000580073227a10 */ /* 0x000fe40007f9e0ff */
[----:B------:R-:W-:Y:S02]  /*0590*/  SHF.L.U64.HI R103, R27, 0x8, R2 ;  /* 0x000000081b677819 */ /* 0x000fe40000010202 */
[----:B------:R-:W-:Y:S02]  /*05a0*/  LOP3.LUT R107, R107, R21, RZ, 0xfc, !PT ;  /* 0x000000156b6b7212 */ /* 0x000fe400078efcff */
[----:B------:R-:W-:-:S02]  /*05b0*/  LOP3.LUT R104, R57, R20, RZ, 0xfc, !PT ;  /* 0x0000001439687212 */ /* 0x000fc400078efcff */
[----:B------:R-:W-:Y:S02]  /*05c0*/  IADD3 R48, P2, R108, c[0x0][0x160], RZ ;  /* 0x000058006c307a10 */ /* 0x000fe40007f5e0ff */
[----:B------:R-:W-:Y:S02]  /*05d0*/  SHF.L.U64.HI R91, R53, 0x8, R2 ;  /* 0x00000008355b7819 */ /* 0x000fe40000010202 */
[----:B------:R-:W-:Y:S02]  /*05e0*/  SHF.L.U32 R15, R77, 0x8, RZ ;  /* 0x000000084d0f7819 */ /* 0x000fe400000006ff */
[-C--:B------:R-:W-:Y:S02]  /*05f0*/  LOP3.LUT R100, R47, R20.reuse, RZ, 0xfc, !PT ;  /* 0x000000142f647212 */ /* 0x080fe400078efcff */
[----:B------:R-:W-:Y:S02]  /*0600*/  LOP3.LUT R4, R7, R20, RZ, 0xfc, !PT ;  /* 0x0000001407047212 */ /* 0x000fe400078efcff */
[----:B------:R-:W-:-:S02]  /*0610*/  LOP3.LUT R7, R35, R21, RZ, 0xfc, !PT ;  /* 0x0000001523077212 */ /* 0x000fc400078efcff */
[----:B------:R-:W-:Y:S01]  /*0620*/  SHF.L.U32 R45, R83, 0x8, RZ ;  /* 0x00000008532d7819 */ /* 0x000fe200000006ff */
[----:B0-----:R-:W-:Y:S01]  /*0630*/  FADD R24, R10, R3 ;  /* 0x000000030a187221 */ /* 0x001fe20000000000 */
[-C--:B------:R-:W-:Y:S02]  /*0640*/  LOP3.LUT R102, R49, R21.reuse, RZ, 0xfc, !PT ;  /* 0x0000001531667212 */ /* 0x080fe400078efcff */
[----:B------:R-:W-:Y:S01]  /*0650*/  IADD3.X R35, R114, c[0x0][0x164], RZ, P4, !PT ;  /* 0x0000590072237a10 */ /* 0x000fe200027fe4ff */
[----:B------:R-:W-:Y:S01]  /*0660*/  FADD R24, R24, c[0x0][0x178] ;  /* 0x00005e0018187621 */ /* 0x000fe20000000000 */
[----:B------:R-:W-:Y:S02]  /*0670*/  LOP3.LUT R103, R103, R21, RZ, 0xfc, !PT ;  /* 0x0000001567677212 */ /* 0x000fe400078efcff */
[----:B------:R-:W-:Y:S02]  /*0680*/  IADD3 R44, P4, R104, c[0x0][0x160], RZ ;  /* 0x00005800682c7a10 */ /* 0x000fe40007f9e0ff */
[----:B------:R-:W-:Y:S01]  /*0690*/  IADD3.X R49, R107, c[0x0][0x164], RZ, P2, !PT ;  /* 0x000059006b317a10 */ /* 0x000fe200017fe4ff */
[----:B------:R-:W0:Y:S01]  /*06a0*/  MUFU.SQRT R24, R24 ;  /* 0x0000001800187308 */ /* 0x000e220000002000 */
[----:B------:R-:W-:-:S02]  /*06b0*/  SHF.L.U64.HI R43, R77, 0x8, R2 ;  /* 0x000000084d2b7819 */ /* 0x000fc40000010202 */
[----:B------:R-:W-:Y:S02]  /*06c0*/  LOP3.LUT R91, R91, R21, RZ, 0xfc, !PT ;  /* 0x000000155b5b7212 */ /* 0x000fe400078efcff */
[-C--:B------:R-:W-:Y:S02]  /*06d0*/  LOP3.LUT R14, R15, R20.reuse, RZ, 0xfc, !PT ;  /* 0x000000140f0e7212 */ /* 0x080fe400078efcff */
[----:B------:R-:W-:Y:S02]  /*06e0*/  IADD3 R60, P2, R100, c[0x0][0x160], RZ ;  /* 0x00005800643c7a10 */ /* 0x000fe40007f5e0ff */
[----:B------:R-:W-:Y:S02]  /*06f0*/  LOP3.LUT R90, R45, R20, RZ, 0xfc, !PT ;  /* 0x000000142d5a7212 */ /* 0x000fe400078efcff */
[----:B------:R-:W-:Y:S02]  /*0700*/  SHF.L.U32 R67, R31, 0x8, RZ ;  /* 0x000000081f437819 */ /* 0x000fe400000006ff */
[----:B------:R-:W-:-:S02]  /*0710*/  IADD3.X R45, R103, c[0x0][0x164], RZ, P4, !PT ;  /* 0x00005900672d7a10 */ /* 0x000fc400027fe4ff */
[----:B------:R-:W-:Y:S02]  /*0720*/  LOP3.LUT R15, R43, R21, RZ, 0xfc, !PT ;  /* 0x000000152b0f7212 */ /* 0x000fe400078efcff */
[----:B------:R-:W-:Y:S02]  /*0730*/  IADD3 R66, P4, R14, c[0x0][0x160], RZ ;  /* 0x000058000e427a10 */ /* 0x000fe40007f9e0ff */
[----:B------:R-:W-:Y:S02]  /*0740*/  IADD3.X R61, R91, c[0x0][0x164], RZ, P2, !PT ;  /* 0x000059005b3d7a10 */ /* 0x000fe400017fe4ff */
[----:B0-----:R-:W-:Y:S02]  /*0750*/  FSETP.GT.AND P2, PT, R24, 8.50705917302346158658e+37, PT ;  /* 0x7e8000001800780b */ /* 0x001fe40003f44000 */
[----:B------:R-:W-:Y:S02]  /*0760*/  LOP3.LUT R110, R67, R20, RZ, 0xfc, !PT ;  /* 0x00000014436e7212 */ /* 0x000fe400078efcff */
[----:B------:R-:W-:-:S02]  /*0770*/  IADD3.X R67, R15, c[0x0][0x164], RZ, P4, !PT ;  /* 0x000059000f437a10 */ /* 0x000fc400027fe4ff */
[----:B------:R-:W-:Y:S02]  /*0780*/  FSETP.GEU.AND P4, PT, R24, 1.175494350822287508e-38, PT ;  /* 0x008000001800780b */ /* 0x000fe40003f8e000 */
[----:B------:R-:W-:Y:S02]  /*0790*/  FSEL R28, R80, 1, P2 ;  /* 0x3f800000501c7808 */ /* 0x000fe40001000000 */
[----:B------:R-:W-:Y:S02]  /*07a0*/  SHF.L.U64.HI R111, R31, 0x8, R2 ;  /* 0x000000081f6f7819 */ /* 0x000fe40000010202 */
[----:B------:R-:W-:Y:S01]  /*07b0*/  ISETP.GE.U32.AND.EX P0, PT, R2, RZ, PT, P5 ;  /* 0x000000ff0200720c */ /* 0x000fe20003f06150 */
[----:B------:R-:W-:Y:S01]  /*07c0*/  @P2 FMUL R24, R24, 0.25 ;  /* 0x3e80000018182820 */ /* 0x000fe20000400000 */
[----:B------:R-:W-:Y:S02]  /*07d0*/  SHF.L.U32 R101, R51, 0x8, RZ ;  /* 0x0000000833657819 */ /* 0x000fe400000006ff */
[----:B------:R-:W-:-:S02]  /*07e0*/  SHF.L.U32 R9, R63, 0x8, RZ ;  /* 0x000000083f097819 */ /* 0x000fc400000006ff */
[C---:B------:R-:W-:Y:S01]  /*07f0*/  SHF.L.U32 R105, R25.reuse, 0x8, RZ ;  /* 0x0000000819697819 */ /* 0x040fe200000006ff */
[----:B------:R-:W-:Y:S01]  /*0800*/  @!P4 FMUL R24, R24, 16777216 ;  /* 0x4b8000001818c820 */ /* 0x000fe20000400000 */
[----:B------:R-:W-:Y:S01]  /*0810*/  @!P4 FMUL R28, R28, 16777216 ;  /* 0x4b8000001c1cc820 */ /* 0x000fe20000400000 */
[--C-:B------:R-:W-:Y:S02]  /*0820*/  SHF.L.U64.HI R59, R25, 0x8, R2.reuse ;  /* 0x00000008193b7819 */ /* 0x100fe40000010202 */
[--C-:B------:R-:W-:Y:S01]  /*0830*/  SHF.L.U64.HI R89, R83, 0x8, R2.reuse ;  /* 0x0000000853597819 */ /* 0x100fe20000010202 */
[----:B------:R-:W0:Y:S01]  /*0840*/  MUFU.RCP R81, R24 ;  /* 0x0000001800517308 */ /* 0x000e220000001000 */
[C---:B------:R-:W-:Y:S02]  /*0850*/  SHF.L.U32 R11, R55.reuse, 0x8, RZ ;  /* 0x00000008370b7819 */ /* 0x040fe400000006ff */
[--C-:B------:R-:W-:Y:S02]  /*0860*/  SHF.L.U64.HI R41, R55, 0x8, R2.reuse ;  /* 0x0000000837297819 */ /* 0x100fe40000010202 */
[----:B------:R-:W-:-:S02]  /*0870*/  SHF.L.U64.HI R39, R63, 0x8, R2 ;  /* 0x000000083f277819 */ /* 0x000fc40000010202 */
[C---:B------:R-:W-:Y:S02]  /*0880*/  SHF.L.U32 R13, R65.reuse, 0x8, RZ ;  /* 0x00000008410d7819 */ /* 0x040fe400000006ff */
[--C-:B------:R-:W-:Y:S02]  /*0890*/  SHF.L.U64.HI R37, R65, 0x8, R2.reuse ;  /* 0x0000000841257819 */ /* 0x100fe40000010202 */
[C---:B------:R-:W-:Y:S02]  /*08a0*/  SHF.L.U32 R3, R79.reuse, 0x8, RZ ;  /* 0x000000084f037819 */ /* 0x040fe400000006ff */
[----:B------:R-:W-:Y:S02]  /*08b0*/  SHF.L.U64.HI R33, R79, 0x8, R2 ;  /* 0x000000084f217819 */ /* 0x000fe40000010202 */
[----:B------:R-:W-:Y:S01]  /*08c0*/  IADD3 R98, P2, R98, c[0x0][0x168], RZ ;  /* 0x00005a0062627a10 */ /* 0x000fe20007f5e0ff */
[----:B0-----:R-:W-:Y:S01]  /*08d0*/  FMUL R81, R81, R28 ;  /* 0x0000001c51517220 */ /* 0x001fe20000400000 */
[----:B------:R-:W-:-:S02]  /*08e0*/  IADD3 R92, P4, R92, c[0x0][0x168], RZ ;  /* 0x00005a005c5c7a10 */ /* 0x000fc40007f9e0ff */
[-C--:B------:R-:W-:Y:S02]  /*08f0*/  LOP3.LUT R111, R111, R21.reuse, RZ, 0xfc, !PT ;  /* 0x000000156f6f7212 */ /* 0x080fe400078efcff */
[----:B------:R-:W-:Y:S02]  /*0900*/  IADD3 R36, P3, R110, c[0x0][0x160], RZ ;  /* 0x000058006e247a10 */ /* 0x000fe40007f7e0ff */
[-C--:B------:R-:W-:Y:S02]  /*0910*/  LOP3.LUT R101, R101, R20.reuse, RZ, 0xfc, !PT ;  /* 0x0000001465657212 */ /* 0x080fe400078efcff */
[-C--:B------:R-:W-:Y:S02]  /*0920*/  LOP3.LUT R8, R9, R20.reuse, RZ, 0xfc, !PT ;  /* 0x0000001409087212 */ /* 0x080fe400078efcff */
[----:B------:R-:W-:Y:S02]  /*0930*/  LOP3.LUT R105, R105, R20, RZ, 0xfc, !PT ;  /* 0x0000001469697212 */ /* 0x000fe400078efcff */
[----:B------:R-:W-:-:S02]  /*0940*/  LOP3.LUT R106, R59, R21, RZ, 0xfc, !PT ;  /* 0x000000153b6a7212 */ /* 0x000fc400078efcff */
[-C--:B------:R-:W-:Y:S02]  /*0950*/  LOP3.LUT R89, R89, R21.reuse, RZ, 0xfc, !PT ;  /* 0x0000001559597212 */ /* 0x080fe400078efcff */
[-C--:B------:R-:W-:Y:S02]  /*0960*/  LOP3.LUT R11, R11, R20.reuse, RZ, 0xfc, !PT ;  /* 0x000000140b0b7212 */ /* 0x080fe400078efcff */
[-C--:B------:R-:W-:Y:S02]  /*0970*/  LOP3.LUT R12, R41, R21.reuse, RZ, 0xfc, !PT ;  /* 0x00000015290c7212 */ /* 0x080fe400078efcff */
[-C--:B------:R-:W-:Y:S02]  /*0980*/  LOP3.LUT R9, R39, R21.reuse, RZ, 0xfc, !PT ;  /* 0x0000001527097212 */ /* 0x080fe400078efcff */
[----:B------:R-:W-:Y:S02]  /*0990*/  LOP3.LUT R13, R13, R20, RZ, 0xfc, !PT ;  /* 0x000000140d0d7212 */ /* 0x000fe400078efcff */
[----:B------:R-:W-:-:S02]  /*09a0*/  LOP3.LUT R10, R37, R21, RZ, 0xfc, !PT ;  /* 0x00000015250a7212 */ /* 0x000fc400078efcff */
[----:B------:R-:W-:Y:S02]  /*09b0*/  LOP3.LUT R3, R3, R20, RZ, 0xfc, !PT ;  /* 0x0000001403037212 */ /* 0x000fe400078efcff */
[----:B------:R-:W-:Y:S02]  /*09c0*/  LOP3.LUT R6, R33, R21, RZ, 0xfc, !PT ;  /* 0x0000001521067212 */ /* 0x000fe400078efcff */
[----:B------:R-:W-:Y:S01]  /*09d0*/  IADD3.X R99, R22, c[0x0][0x16c], RZ, P2, !PT ;  /* 0x00005b0016637a10 */ /* 0x000fe200017fe4ff */
[----:B------:R-:W-:Y:S01]  /*09e0*/  CS2R R20, SRZ ;  /* 0x0000000000147805 */ /* 0x000fe2000001ff00 */
[----:B------:R-:W-:Y:S02]  /*09f0*/  IADD3.X R93, R23, c[0x0][0x16c], RZ, P4, !PT ;  /* 0x00005b00175d7a10 */ /* 0x000fe400027fe4ff */
[----:B------:R-:W-:Y:S01]  /*0a00*/  CS2R R22, SRZ ;  /* 0x0000000000167805 */ /* 0x000fe2000001ff00 */
[----:B------:R-:W-:Y:S02]  /*0a10*/  IADD3.X R37, R111, c[0x0][0x164], RZ, P3, !PT ;  /* 0x000059006f257a10 */ /* 0x000fe40001ffe4ff */
[----:B------:R-:W-:-:S02]  /*0a20*/  IADD3 R56, P3, R101, c[0x0][0x160], RZ ;  /* 0x0000580065387a10 */ /* 0x000fc40007f7e0ff */
[----:B------:R-:W-:Y:S01]  /*0a30*/  IADD3 R46, P1, R105, c[0x0][0x160], RZ ;  /* 0x00005800692e7a10 */ /* 0x000fe20007f3e0ff */
[----:B------:R0:W3:Y:S01]  /*0a40*/  @!P0 LDG.E.128 R20, [R34.64] ;  /* 0x0000000422148981 */ /* 0x0000e2000c1e1d00 */
[----:B------:R-:W-:Y:S02]  /*0a50*/  IADD3.X R57, R102, c[0x0][0x164], RZ, P3, !PT ;  /* 0x0000590066397a10 */ /* 0x000fe40001ffe4ff */
[----:B------:R-:W-:Y:S02]  /*0a60*/  IADD3 R70, P3, R11, c[0x0][0x160], RZ ;  /* 0x000058000b467a10 */ /* 0x000fe40007f7e0ff */
[----:B------:R-:W-:Y:S02]  /*0a70*/  IADD3.X R47, R106, c[0x0][0x164], RZ, P1, !PT ;  /* 0x000059006a2f7a10 */ /* 0x000fe40000ffe4ff */
[----:B------:R-:W-:Y:S02]  /*0a80*/  IADD3.X R71, R12, c[0x0][0x164], RZ, P3, !PT ;  /* 0x000059000c477a10 */ /* 0x000fe40001ffe4ff */
[----:B------:R-:W-:-:S02]  /*0a90*/  IADD3 R72, P3, R13, c[0x0][0x160], RZ ;  /* 0x000058000d487a10 */ /* 0x000fc40007f7e0ff */
[----:B------:R-:W-:Y:S02]  /*0aa0*/  IADD3 R58, P1, R90, c[0x0][0x160], RZ ;  /* 0x000058005a3a7a10 */ /* 0x000fe40007f3e0ff */
[----:B------:R-:W-:Y:S02]  /*0ab0*/  IADD3.X R73, R10, c[0x0][0x164], RZ, P3, !PT ;  /* 0x000059000a497a10 */ /* 0x000fe40001ffe4ff */
[----:B------:R-:W-:Y:S02]  /*0ac0*/  IADD3 R96, P3, R3, c[0x0][0x160], RZ ;  /* 0x0000580003607a10 */ /* 0x000fe40007f7e0ff */
[----:B------:R-:W-:Y:S02]  /*0ad0*/  IADD3.X R59, R89, c[0x0][0x164], RZ, P1, !PT ;  /* 0x00005900593b7a10 */ /* 0x000fe40000ffe4ff */
[----:B------:R-:W-:Y:S02]  /*0ae0*/  IADD3.X R97, R6, c[0x0][0x164], RZ, P3, !PT ;  /* 0x0000590006617a10 */ /* 0x000fe40001ffe4ff */
[----:B------:R-:W-:-:S02]  /*0af0*/  IADD3 R68, P1, R8, c[0x0][0x160], RZ ;  /* 0x0000580008447a10 */ /* 0x000fc40007f3e0ff */
[----:B------:R-:W-:Y:S02]  /*0b00*/  ISETP.GE.U32.AND P3, PT, R29, 0x1230, PT ;  /* 0x000012301d00780c */ /* 0x000fe40003f66070 */
[----:B------:R-:W-:Y:S02]  /*0b10*/  P2R R112, PR, RZ, 0x1 ;  /* 0x00000001ff707803 */ /* 0x000fe40000000000 */
[----:B------:R-:W-:Y:S02]  /*0b20*/  IADD3.X R69, R9, c[0x0][0x164], RZ, P1, !PT ;  /* 0x0000590009457a10 */ /* 0x000fe40000ffe4ff */
[----:B------:R-:W-:Y:S02]  /*0b30*/  ISETP.GE.U32.AND.EX P0, PT, R2, RZ, PT, P3 ;  /* 0x000000ff0200720c */ /* 0x000fe40003f06130 */
[----:B------:R-:W-:Y:S02]  /*0b40*/  IADD3 R94, P1, R4, c[0x0][0x160], RZ ;  /* 0x00005800045e7a10 */ /* 0x000fe40007f3e0ff */
[----:B------:R-:W-:-:S02]  /*0b50*/  ISETP.GE.U32.AND P2, PT, R25, 0x1230, PT ;  /* 0x000012301900780c */ /* 0x000fc40003f46070 */
[----:B------:R-:W-:Y:S01]  /*0b60*/  IADD3.X R95, R7, c[0x0][0x164], RZ, P1, !PT ;  /* 0x00005900075f7a10 */ /* 0x000fe20000ffe4ff */
[----:B------:R-:W-:Y:S01]  /*0b70*/  CS2R R28, SRZ ;  /* 0x00000000001c7805 */ /* 0x000fe2000001ff00 */
[----:B------:R-:W-:Y:S02]  /*0b80*/  ISETP.GE.U32.AND P1, PT, R31, 0x1230, PT ;  /* 0x000012301f00780c */ /* 0x000fe40003f26070 */
[----:B------:R-:W-:Y:S01]  /*0b90*/  ISETP.GE.U32.AND P6, PT, R83, 0x1230, PT ;  /* 0x000012305300780c */ /* 0x000fe20003fc6070 */
[----:B------:R-:W-:Y:S01]  /*0ba0*/  CS2R R30, SRZ ;  /* 0x00000000001e7805 */ /* 0x000fe2000001ff00 */
[C---:B------:R-:W-:Y:S01]  /*0bb0*/  ISETP.GE.U32.AND.EX P2, PT, R2.reuse, RZ, PT, P2 ;  /* 0x000000ff0200720c */ /* 0x040fe20003f46120 */
[----:B------:R-:W-:Y:S01]  /*0bc0*/  CS2R R32, SRZ ;  /* 0x0000000000207805 */ /* 0x000fe2000001ff00 */
[C---:B------:R-:W-:Y:S01]  /*0bd0*/  ISETP.GE.U32.AND.EX P1, PT, R2.reuse, RZ, PT, P1 ;  /* 0x000000ff0200720c */ /* 0x040fe20003f26110 */
[----:B0-----:R-:W-:Y:S01]  /*0be0*/  CS2R R34, SRZ ;  /* 0x0000000000227805 */ /* 0x001fe2000001ff00 */
[----:B------:R-:W-:Y:S01]  /*0bf0*/  P2R R109, PR, RZ, 0x1 ;  /* 0x00000001ff6d7803 */ /* 0x000fe20000000000 */
[----:B------:R0:W4:Y:S01]  /*0c00*/  @!P0 LDG.E.128 R28, [R48.64] ;  /* 0x00000004301c8981 */ /* 0x000122000c1e1d00 */
[----:B------:R-:W-:Y:S01]  /*0c10*/  ISETP.GE.U32.AND.EX P0, PT, R2, RZ, PT, P6 ;  /* 0x000000ff0200720c */ /* 0x000fe20003f06160 */
[----:B------:R-:W-:Y:S01]  /*0c20*/  CS2R R24, SRZ ;  /* 0x0000000000187805 */ /* 0x000fe2000001ff00 */
[----:B------:R-:W-:-:S02]  /*0c30*/  ISETP.GE.U32.AND P5, PT, R27, 0x1230, PT ;  /* 0x000012301b00780c */ /* 0x000fc40003fa6070 */
[----:B------:R-:W-:Y:S01]  /*0c40*/  ISETP.GE.U32.AND P4, PT, R51, 0x1230, PT ;  /* 0x000012303300780c */ /* 0x000fe20003f86070 */
[----:B------:R-:W-:Y:S01]  /*0c50*/  CS2R R26, SRZ ;  /* 0x00000000001a7805 */ /* 0x000fe2000001ff00 */
[----:B------:R-:W-:Y:S01]  /*0c60*/  ISETP.GE.U32.AND P6, PT, R77, 0x1230, PT ;  /* 0x000012304d00780c */ /* 0x000fe20003fc6070 */
[----:B------:R-:W-:Y:S01]  /*0c70*/  CS2R R50, SRZ ;  /* 0x0000000000327805 */ /* 0x000fe2000001ff00 */
[C---:B------:R-:W-:Y:S01]  /*0c80*/  ISETP.GE.U32.AND.EX P5, PT, R2.reuse, RZ, PT, P5 ;  /* 0x000000ff0200720c */ /* 0x040fe20003fa6150 */
[----:B0-----:R-:W-:Y:S01]  /*0c90*/  CS2R R48, SRZ ;  /* 0x0000000000307805 */ /* 0x001fe2000001ff00 */
[C---:B------:R-:W-:Y:S01]  /*0ca0*/  ISETP.GE.U32.AND.EX P4, PT, R2.reuse, RZ, PT, P4 ;  /* 0x000000ff0200720c */ /* 0x040fe20003f86140 */
[----:B------:R0:W5:Y:S01]  /*0cb0*/  @!P2 LDG.E.128 R32, [R46.64] ;  /* 0x000000042e20a981 */ /* 0x000162000c1e1d00 */
[----:B------:R-:W-:Y:S02]  /*0cc0*/  P2R R62, PR, RZ, 0x4 ;  /* 0x00000004ff3e7803 */ /* 0x000fe40000000000 */
[----:B------:R-:W-:Y:S01]  /*0cd0*/  ISETP.GE.U32.AND P3, PT, R53, 0x1230, PT ;  /* 0x000012303500780c */ /* 0x000fe20003f66070 */
[----:B------:R1:W3:Y:S01]  /*0ce0*/  @!P1 LDG.E.128 R24, [R36.64] ;  /* 0x0000000424189981 */ /* 0x0002e2000c1e1d00 */
[----:B------:R-:W-:-:S02]  /*0cf0*/  ISETP.GE.U32.AND.EX P2, PT, R2, RZ, PT, P6 ;  /* 0x000000ff0200720c */ /* 0x000fc40003f46160 */
[----:B------:R-:W-:Y:S01]  /*0d00*/  ISETP.GE.U32.AND P6, PT, R55, 0x1230, PT ;  /* 0x000012303700780c */ /* 0x000fe20003fc6070 */
[----:B------:R-:W-:Y:S01]  /*0d10*/  CS2R R38, SRZ ;  /* 0x0000000000267805 */ /* 0x000fe2000001ff00 */
[C---:B------:R-:W-:Y:S01]  /*0d20*/  ISETP.GE.U32.AND.EX P3, PT, R2.reuse, RZ, PT, P3 ;  /* 0x000000ff0200720c */ /* 0x040fe20003f66130 */
[----:B------:R0:W3:Y:S01]  /*0d30*/  @!P0 LDG.E.128 R48, [R58.64] ;  /* 0x000000043a308981 */ /* 0x0000e2000c1e1d00 */
[----:B------:R-:W-:Y:S01]  /*0d40*/  P2R R82, PR, RZ, 0x1 ;  /* 0x00000001ff527803 */ /* 0x000fe20000000000 */
[----:B------:R-:W-:Y:S01]  /*0d50*/  CS2R R40, SRZ ;  /* 0x0000000000287805 */ /* 0x000fe2000001ff00 */
[----:B------:R-:W-:Y:S01]  /*0d60*/  CS2R R42, SRZ ;  /* 0x00000000002a7805 */ /* 0x000fe2000001ff00 */
[----:B-1----:R-:W-:Y:S01]  /*0d70*/  CS2R R36, SRZ ;  /* 0x0000000000247805 */ /* 0x002fe2000001ff00 */
[C---:B------:R-:W-:Y:S02]  /*0d80*/  ISETP.GE.U32.AND.EX P0, PT, R2.reuse, RZ, PT, P6 ;  /* 0x000000ff0200720c */ /* 0x040fe40003f06160 */
[----:B------:R-:W-:Y:S01]  /*0d90*/  ISETP.GE.U32.AND P6, PT, R63, 0x1230, PT ;  /* 0x000012303f00780c */ /* 0x000fe20003fc6070 */
[----:B------:R-:W-:Y:S01]  /*0da0*/  CS2R R52, SRZ ;  /* 0x0000000000347805 */ /* 0x000fe2000001ff00 */
[----:B------:R-:W-:Y:S01]  /*0db0*/  P2R R64, PR, RZ, 0x2 ;  /* 0x00000002ff407803 */ /* 0x000fe20000000000 */
[----:B------:R1:W3:Y:S01]  /*0dc0*/  @!P5 LDG.E.128 R36, [R44.64] ;  /* 0x000000042c24d981 */ /* 0x0002e2000c1e1d00 */
[----:B------:R-:W-:Y:S01]  /*0dd0*/  CS2R R54, SRZ ;  /* 0x0000000000367805 */ /* 0x000fe2000001ff00 */
[----:B0-----:R-:W-:Y:S01]  /*0de0*/  CS2R R46, SRZ ;  /* 0x00000000002e7805 */ /* 0x001fe2000001ff00 */
[----:B------:R-:W-:Y:S01]  /*0df0*/  ISETP.GE.U32.AND.EX P1, PT, R2, RZ, PT, P6 ;  /* 0x000000ff0200720c */ /* 0x000fe20003f26160 */
[----:B------:R0:W3:Y:S01]  /*0e00*/  @!P4 LDG.E.128 R40, [R56.64] ;  /* 0x000000043828c981 */ /* 0x0000e2000c1e1d00 */
[----:B------:R-:W-:Y:S01]  /*0e10*/  CS2R R58, SRZ ;  /* 0x00000000003a7805 */ /* 0x000fe2000001ff00 */
[----:B------:R-:W-:-:S02]  /*0e20*/  ISETP.GE.U32.AND P6, PT, R65, 0x1230, PT ;  /* 0x000012304100780c */ /* 0x000fc40003fc6070 */
[----:B------:R-:W-:Y:S01]  /*0e30*/  P2R R83, PR, RZ, 0x4 ;  /* 0x00000004ff537803 */ /* 0x000fe20000000000 */
[----:B------:R0:W3:Y:S01]  /*0e40*/  @!P2 LDG.E.128 R52, [R66.64] ;  /* 0x000000044234a981 */ /* 0x0000e2000c1e1d00 */
[----:B-1----:R-:W-:Y:S01]  /*0e50*/  CS2R R44, SRZ ;  /* 0x00000000002c7805 */ /* 0x002fe2000001ff00 */
[----:B0-----:R-:W-:Y:S01]  /*0e60*/  CS2R R56, SRZ ;  /* 0x0000000000387805 */ /* 0x001fe2000001ff00 */
[----:B------:R-:W-:-:S04]  /*0e70*/  ISETP.NE.AND P2, PT, R62, RZ, PT ;  /* 0x000000ff3e00720c */ /* 0x000fc80003f45270 */
[----:B------:R0:W4:Y:S01]  /*0e80*/  @!P3 LDG.E.128 R44, [R60.64] ;  /* 0x000000043c2cb981 */ /* 0x000122000c1e1d00 */
[----:B------:R-:W-:Y:S01]  /*0e90*/  P2R R84, PR, RZ, 0x1 ;  /* 0x00000001ff547803 */ /* 0x000fe20000000000 */
[----:B------:R-:W-:Y:S02]  /*0ea0*/  CS2R R62, SRZ ;  /* 0x00000000003e7805 */ /* 0x000fe4000001ff00 */
[----:B------:R1:W4:Y:S01]  /*0eb0*/  @!P0 LDG.E.128 R56, [R70.64] ;  /* 0x0000000446388981 */ /* 0x000322000c1e1d00 */
[----:B------:R-:W-:Y:S01]  /*0ec0*/  ISETP.GE.U32.AND.EX P0, PT, R2, RZ, PT, P6 ;  /* 0x000000ff0200720c */ /* 0x000fe20003f06160 */
[----:B0-----:R-:W-:Y:S01]  /*0ed0*/  CS2R R60, SRZ ;  /* 0x00000000003c7805 */ /* 0x001fe2000001ff00 */
[----:B------:R-:W-:Y:S01]  /*0ee0*/  P2R R85, PR, RZ, 0x2 ;  /* 0x00000002ff557803 */ /* 0x000fe20000000000 */
[----:B------:R-:W-:-:S04]  /*0ef0*/  CS2R R66, SRZ ;  /* 0x0000000000427805 */ /* 0x000fc8000001ff00 */
[----:B------:R0:W4:Y:S01]  /*0f00*/  @!P1 LDG.E.128 R60, [R68.64] ;  /* 0x00000004443c9981 */ /* 0x000122000c1e1d00 */
[----:B------:R-:W-:Y:S02]  /*0f10*/  ISETP.NE.AND P1, PT, R64, RZ, PT ;  /* 0x000000ff4000720c */ /* 0x000fe40003f25270 */
[----:B------:R-:W-:Y:S01]  /*0f20*/  CS2R R64, SRZ ;  /* 0x0000000000407805 */ /* 0x000fe2000001ff00 */
[----:B------:R-:W-:Y:S02]  /*0f30*/  ISETP.GE.U32.AND P6, PT, R75, 0x1230, PT ;  /* 0x000012304b00780c */ /* 0x000fe40003fc6070 */
[----:B------:R-:W-:Y:S01]  /*0f40*/  P2R R86, PR, RZ, 0x1 ;  /* 0x00000001ff567803 */ /* 0x000fe20000000000 */
[-C--:B------:R-:W-:Y:S02]  /*0f50*/  FMUL R88, R88, R81.reuse ;  /* 0x0000005158587220 */ /* 0x080fe40000400000 */
[----:B------:R2:W4:Y:S01]  /*0f60*/  @!P0 LDG.E.128 R64, [R72.64] ;  /* 0x0000000448408981 */ /* 0x000522000c1e1d00 */
[----:B------:R-:W-:Y:S01]  /*0f70*/  ISETP.GE.U32.AND.EX P0, PT, R2, RZ, PT, P6 ;  /* 0x000000ff0200720c */ /* 0x000fe20003f06160 */
[-C--:B-1----:R-:W-:Y:S01]  /*0f80*/  FMUL R71, R76, R81.reuse ;  /* 0x000000514c477220 */ /* 0x082fe20000400000 */
[-C--:B------:R-:W-:Y:S01]  /*0f90*/  FMUL R78, R78, R81.reuse ;  /* 0x000000514e4e7220 */ /* 0x080fe20000400000 */
[----:B------:R-:W-:Y:S01]  /*0fa0*/  FMUL R87, R124, R81 ;  /* 0x000000517c577220 */ /* 0x000fe20000400000 */
[----:B0-----:R-:W-:-:S02]  /*0fb0*/  CS2R R68, SRZ ;  /* 0x0000000000447805 */ /* 0x001fc4000001ff00 */
[----:B------:R-:W-:Y:S02]  /*0fc0*/  F2FP.PACK_AB R76, R71, R88 ;  /* 0x00000058474c723e */ /* 0x000fe400000000ff */
[----:B------:R-:W-:Y:S01]  /*0fd0*/  CS2R R70, SRZ ;  /* 0x0000000000467805 */ /* 0x000fe2000001ff00 */
[----:B------:R-:W-:Y:S02]  /*0fe0*/  ISETP.GE.U32.AND P6, PT, R79, 0x1230, PT ;  /* 0x000012304f00780c */ /* 0x000fe40003fc6070 */
[----:B------:R-:W-:Y:S02]  /*0ff0*/  F2FP.PACK_AB R78, R87, R78 ;  /* 0x0000004e574e723e */ /* 0x000fe400000000ff */
[----:B------:R-:W-:Y:S01]  /*1000*/  ISETP.GE.U32.AND.EX P6, PT, R2, RZ, PT, P6 ;  /* 0x000000ff0200720c */ /* 0x000fe20003fc6160 */
[----:B------:R0:W4:Y:S01]  /*1010*/  @!P0 LDG.E.128 R68, [R94.64] ;  /* 0x000000045e448981 */ /* 0x000122000c1e1d00 */
[----:B------:R-:W-:Y:S02]  /*1020*/  P2R R87, PR, RZ, 0x1 ;  /* 0x00000001ff577803 */ /* 0x000fe40000000000 */
[----:B------:R-:W-:Y:S01]  /*1030*/  ISETP.NE.AND P0, PT, R116, RZ, PT ;  /* 0x000000ff7400720c */ /* 0x000fe20003f05270 */
[----:B--2---:R-:W-:-:S02]  /*1040*/  HADD2.F32 R117, -RZ, R16.H1_H1 ;  /* 0x30000010ff757230 */ /* 0x004fc40000004100 */
[----:B------:R-:W-:-:S03]  /*1050*/  HADD2.F32 R119, -RZ, R16.H0_H0 ;  /* 0x20000010ff777230 */ /* 0x000fc60000004100 */
[----:B------:R-:W-:Y:S01]  /*1060*/  FMUL R16, R117, R117 ;  /* 0x0000007575107220 */ /* 0x000fe20000400000 */
[----:B------:R-:W-:-:S03]  /*1070*/  HADD2.F32 R121, -RZ, R17.H0_H0 ;  /* 0x20000011ff797230 */ /* 0x000fc60000004100 */
[----:B------:R-:W-:Y:S01]  /*1080*/  FFMA R16, R119, R119, R16 ;  /* 0x0000007777107223 */ /* 0x000fe20000000010 */
[-C--:B------:R-:W-:Y:S01]  /*1090*/  FMUL R79, R118, R81.reuse ;  /* 0x00000051764f7220 */ /* 0x080fe20000400000 */
[----:B------:R-:W-:Y:S01]  /*10a0*/  HADD2.F32 R17, -RZ, R17.H1_H1 ;  /* 0x30000011ff117230 */ /* 0x000fe20000004100 */
[-C--:B------:R-:W-:Y:S01]  /*10b0*/  FMUL R77, R120, R81.reuse ;  /* 0x00000051784d7220 */ /* 0x080fe20000400000 */
[-C--:B------:R-:W-:Y:S01]  /*10c0*/  FMUL R122, R122, R81.reuse ;  /* 0x000000517a7a7220 */ /* 0x080fe20000400000 */
[----:B------:R-:W-:Y:S01]  /*10d0*/  FMUL R118, R74, R81 ;  /* 0x000000514a767220 */ /* 0x000fe20000400000 */
[----:B------:R-:W-:Y:S01]  /*10e0*/  FFMA R16, R121, R121, R16 ;  /* 0x0000007979107223 */ /* 0x000fe20000000010 */
[----:B------:R-:W-:Y:S01]  /*10f0*/  CS2R R72, SRZ ;  /* 0x0000000000487805 */ /* 0x000fe2000001ff00 */
[----:B------:R-:W-:Y:S01]  /*1100*/  CS2R R74, SRZ ;  /* 0x00000000004a7805 */ /* 0x000fe2000001ff00 */
[----:B------:R-:W-:Y:S01]  /*1110*/  HADD2.F32 R123, -RZ, R18.H0_H0 ;  /* 0x20000012ff7b7230 */ /* 0x000fe20000004100 */
[----:B------:R-:W-:Y:S01]  /*1120*/  FFMA R16, R17, R17, R16 ;  /* 0x0000001111107223 */ /* 0x000fe20000000010 */
[----:B------:R-:W-:-:S02]  /*1130*/  F2FP.PACK_AB R77, R122, R77 ;  /* 0x0000004d7a4d723e */ /* 0x000fc400000000ff */
[----:B------:R-:W-:Y:S01]  /*1140*/  F2FP.PACK_AB R79, R118, R79 ;  /* 0x0000004f764f723e */ /* 0x000fe200000000ff */
[----:B0-----:R-:W-:Y:S01]  /*1150*/  HADD2.F32 R95, -RZ, R18.H1_H1 ;  /* 0x30000012ff5f7230 */ /* 0x001fe20000004100 */
[----:B------:R-:W-:Y:S01]  /*1160*/  FFMA R16, R123, R123, R16 ;  /* 0x0000007b7b107223 */ /* 0x000fe20000000010 */
[----:B------:R0:W2:Y:S04]  /*1170*/  @!P6 LDG.E.128 R72, [R96.64] ;  /* 0x000000046048e981 */ /* 0x0000a8000c1e1d00 */
[----:B------:R1:W-:Y:S01]  /*1180*/  @!P0 STG.E.128 [R98.64], R76 ;  /* 0x0000004c62008986 */ /* 0x0003e2000c101d04 */
[----:B------:R-:W-:Y:S01]  /*1190*/  FFMA R16, R95, R95, R16 ;  /* 0x0000005f5f107223 */ /* 0x000fe20000000010 */
[--C-:B-1----:R-:W-:Y:S02]  /*11a0*/  HADD2.F32 R79, -RZ, R19.reuse.H0_H0 ;  /* 0x20000013ff4f7230 */ /* 0x102fe40000004100 */
[----:B------:R-:W-:-:S03]  /*11b0*/  HADD2.F32 R19, -RZ, R19.H1_H1 ;  /* 0x30000013ff137230 */ /* 0x000fc60000004100 */
[----:B------:R-:W-:-:S04]  /*11c0*/  FFMA R16, R79, R79, R16 ;  /* 0x0000004f4f107223 */ /* 0x000fc80000000010 */
[----:B------:R-:W-:-:S05]  /*11d0*/  FFMA R16, R19, R19, R16 ;  /* 0x0000001313107223 */ /* 0x000fca0000000010 */
[----:B------:R-:W1:Y:S02]  /*11e0*/  SHFL.BFLY PT, R77, R16, 0x8, 0x1f ;  /* 0x0d001f00104d7f89 */ /* 0x000e6400000e0000 */
[----:B-1----:R-:W-:-:S05]  /*11f0*/  FADD R77, R16, R77 ;  /* 0x0000004d104d7221 */ /* 0x002fca0000000000 */
[----:B------:R-:W1:Y:S02]  /*1200*/  SHFL.BFLY PT, R18, R77, 0x4, 0x1f ;  /* 0x0c801f004d127f89 */ /* 0x000e6400000e0000 */
[----:B-1----:R-:W-:-:S05]  /*1210*/  FADD R18, R77, R18 ;  /* 0x000000124d127221 */ /* 0x002fca0000000000 */
[----:B0-----:R-:W0:Y:S02]  /*1220*/  SHFL.BFLY PT, R97, R18, 0x2, 0x1f ;  /* 0x0c401f0012617f89 */ /* 0x001e2400000e0000 */
[----:B0-----:R-:W-:-:S05]  /*1230*/  FADD R97, R18, R97 ;  /* 0x0000006112617221 */ /* 0x001fca0000000000 */
[----:B------:R-:W0:Y:S01]  /*1240*/  SHFL.BFLY PT, R76, R97, 0x1, 0x1f ;  /* 0x0c201f00614c7f89 */ /* 0x000e2200000e0000 */
[----:B------:R-:W-:Y:S01]  /*1250*/  P2R R88, PR, RZ, 0x40 ;  /* 0x00000040ff587803 */ /* 0x000fe20000000000 */
[----:B0-----:R-:W-:-:S04]  /*1260*/  FADD R76, R97, R76 ;  /* 0x0000004c614c7221 */ /* 0x001fc80000000000 */
[----:B------:R-:W-:-:S04]  /*1270*/  FADD R94, R76, c[0x0][0x178] ;  /* 0x00005e004c5e7621 */ /* 0x000fc80000000000 */
[----:B------:R-:W0:Y:S02]  /*1280*/  MUFU.SQRT R96, R94 ;  /* 0x0000005e00607308 */ /* 0x000e240000002000 */
[C---:B0-----:R-:W-:Y:S02]  /*1290*/  FSETP.GT.AND P6, PT, R96.reuse, 8.50705917302346158658e+37, PT ;  /* 0x7e8000006000780b */ /* 0x041fe40003fc4000 */
[----:B------:R-:W-:-:S11]  /*12a0*/  FSETP.GEU.AND P0, PT, R96, 1.175494350822287508e-38, PT ;  /* 0x008000006000780b */ /* 0x000fd60003f0e000 */
[----:B------:R-:W-:-:S04]  /*12b0*/  @P6 FMUL R96, R96, 0.25 ;  /* 0x3e80000060606820 */ /* 0x000fc80000400000 */
[----:B------:R-:W-:-:S04]  /*12c0*/  @!P0 FMUL R96, R96, 16777216 ;  /* 0x4b80000060608820 */ /* 0x000fc80000400000 */
[----:B------:R-:W0:Y:S01]  /*12d0*/  MUFU.RCP R78, R96 ;  /* 0x00000060004e7308 */ /* 0x000e220000001000 */
[----:B------:R-:W-:-:S05]  /*12e0*/  FSEL R99, R80, 1, P6 ;  /* 0x3f80000050637808 */ /* 0x000fca0003000000 */
[----:B------:R-:W-:-:S04]  /*12f0*/  @!P0 FMUL R99, R99, 16777216 ;  /* 0x4b80000063638820 */ /* 0x000fc80000400000 */
[----:B0-----:R-:W-:-:S04]  /*1300*/  FMUL R78, R78, R99 ;  /* 0x000000634e4e7220 */ /* 0x001fc80000400000 */
[-C--:B------:R-:W-:Y:S01]  /*1310*/  FMUL R79, R79, R78.reuse ;  /* 0x0000004e4f4f7220 */ /* 0x080fe20000400000 */
[-C--:B------:R-:W-:Y:S01]  /*1320*/  FMUL R98, R19, R78.reuse ;  /* 0x0000004e13627220 */ /* 0x080fe20000400000 */
[----:B------:R-:W-:-:S04]  /*1330*/  FMUL R94, R95, R78 ;  /* 0x0000004e5f5e7220 */ /* 0x000fc80000400000 */
[----:B------:R-:W-:Y:S01]  /*1340*/  F2FP.PACK_AB R19, R98, R79 ;  /* 0x0000004f6213723e */ /* 0x000fe200000000ff */
[--C-:B---3--:R-:W-:Y:S01]  /*1350*/  HADD2.F32 R79, -RZ, R20.reuse.H1_H1 ;  /* 0x30000014ff4f7230 */ /* 0x108fe20000004100 */
[----:B------:R-:W-:Y:S01]  /*1360*/  IADD3 R76, P6, R115, c[0x0][0x168], RZ ;  /* 0x00005a00734c7a10 */ /* 0x000fe20007fde0ff */
[----:B------:R-:W-:-:S03]  /*1370*/  HADD2.F32 R95, -RZ, R20.H0_H0 ;  /* 0x20000014ff5f7230 */ /* 0x000fc60000004100 */
[----:B------:R-:W-:Y:S01]  /*1380*/  FMUL R20, R79, R79 ;  /* 0x0000004f4f147220 */ /* 0x000fe20000400000 */
[--C-:B------:R-:W-:Y:S01]  /*1390*/  HADD2.F32 R97, -RZ, R21.reuse.H0_H0 ;  /* 0x20000015ff617230 */ /* 0x100fe20000004100 */
[----:B------:R-:W-:Y:S02]  /*13a0*/  IADD3.X R77, R114, c[0x0][0x16c], RZ, P6, !PT ;  /* 0x00005b00724d7a10 */ /* 0x000fe400037fe4ff */
[----:B------:R-:W-:Y:S01]  /*13b0*/  FFMA R20, R95, R95, R20 ;  /* 0x0000005f5f147223 */ /* 0x000fe20000000014 */
[----:B------:R-:W-:Y:S01]  /*13c0*/  ISETP.NE.AND P6, PT, R113, RZ, PT ;  /* 0x000000ff7100720c */ /* 0x000fe20003fc5270 */
[-C--:B------:R-:W-:Y:S01]  /*13d0*/  FMUL R121, R121, R78.reuse ;  /* 0x0000004e79797220 */ /* 0x080fe20000400000 */
[-C--:B------:R-:W-:Y:S01]  /*13e0*/  FMUL R18, R17, R78.reuse ;  /* 0x0000004e11127220 */ /* 0x080fe20000400000 */
[----:B------:R-:W-:Y:S01]  /*13f0*/  HADD2.F32 R21, -RZ, R21.H1_H1 ;  /* 0x30000015ff157230 */ /* 0x000fe20000004100 */
[-C--:B------:R-:W-:Y:S01]  /*1400*/  FMUL R16, R119, R78.reuse ;  /* 0x0000004e77107220 */ /* 0x080fe20000400000 */
[-C--:B------:R-:W-:Y:S01]  /*1410*/  FMUL R117, R117, R78.reuse ;  /* 0x0000004e75757220 */ /* 0x080fe20000400000 */
[----:B------:R-:W-:Y:S01]  /*1420*/  FMUL R123, R123, R78 ;  /* 0x0000004e7b7b7220 */ /* 0x000fe20000400000 */
[----:B------:R-:W-:Y:S01]  /*1430*/  FFMA R20, R97, R97, R20 ;  /* 0x0000006161147223 */ /* 0x000fe20000000014 */
[----:B------:R-:W-:Y:S01]  /*1440*/  HADD2.F32 R99, -RZ, R22.H0_H0 ;  /* 0x20000016ff637230 */ /* 0x000fe20000004100 */
[----:B------:R-:W-:-:S02]  /*1450*/  F2FP.PACK_AB R17, R18, R121 ;  /* 0x000000791211723e */ /* 0x000fc400000000ff */
[----:B------:R-:W-:Y:S01]  /*1460*/  FFMA R20, R21, R21, R20 ;  /* 0x0000001515147223 */ /* 0x000fe20000000014 */
[----:B------:R-:W-:Y:S02]  /*1470*/  F2FP.PACK_AB R16, R117, R16 ;  /* 0x000000107510723e */ /* 0x000fe400000000ff */
[----:B------:R-:W-:Y:S01]  /*1480*/  F2FP.PACK_AB R18, R94, R123 ;  /* 0x0000007b5e12723e */ /* 0x000fe200000000ff */
[----:B------:R-:W-:Y:S01]  /*1490*/  HADD2.F32 R113, -RZ, R22.H1_H1 ;  /* 0x30000016ff717230 */ /* 0x000fe20000004100 */
[----:B------:R-:W-:-:S03]  /*14a0*/  FFMA R20, R99, R99, R20 ;  /* 0x0000006363147223 */ /* 0x000fc60000000014 */
[----:B------:R0:W-:Y:S01]  /*14b0*/  @!P6 STG.E.128 [R92.64], R16 ;  /* 0x000000105c00e986 */ /* 0x0001e2000c101d04 */
[----:B------:R-:W-:Y:S01]  /*14c0*/  FFMA R20, R113, R113, R20 ;  /* 0x0000007171147223 */ /* 0x000fe20000000014 */
[--C-:B0-----:R-:W-:Y:S02]  /*14d0*/  HADD2.F32 R17, -RZ, R23.reuse.H0_H0 ;  /* 0x20000017ff117230 */ /* 0x101fe40000004100 */
[----:B------:R-:W-:-:S03]  /*14e0*/  HADD2.F32 R23, -RZ, R23.H1_H1 ;  /* 0x30000017ff177230 */ /* 0x000fc60000004100 */
[----:B------:R-:W-:-:S04]  /*14f0*/  FFMA R20, R17, R17, R20 ;  /* 0x0000001111147223 */ /* 0x000fc80000000014 */
[----:B------:R-:W-:-:S05]  /*1500*/  FFMA R20, R23, R23, R20 ;  /* 0x0000001717147223 */ /* 0x000fca0000000014 */
[----:B------:R-:W0:Y:S02]  /*1510*/  SHFL.BFLY PT, R19, R20, 0x8, 0x1f ;  /* 0x0d001f0014137f89 */ /* 0x000e2400000e0000 */
[----:B0-----:R-:W-:-:S05]  /*1520*/  FADD R19, R20, R19 ;  /* 0x0000001314137221 */ /* 0x001fca0000000000 */
[----:B------:R-:W0:Y:S02]  /*1530*/  SHFL.BFLY PT, R16, R19, 0x4, 0x1f ;  /* 0x0c801f0013107f89 */ /* 0x000e2400000e0000 */
[----:B0-----:R-:W-:-:S05]  /*1540*/  FADD R16, R19, R16 ;  /* 0x0000001013107221 */ /* 0x001fca0000000000 */
[----:B------:R-:W0:Y:S02]  /*1550*/  SHFL.BFLY PT, R93, R16, 0x2, 0x1f ;  /* 0x0c401f00105d7f89 */ /* 0x000e2400000e0000 */
[----:B0-----:R-:W-:-:S05]  /*1560*/  FADD R93, R16, R93 ;  /* 0x0000005d105d7221 */ /* 0x001fca0000000000 */
[----:B------:R-:W0:Y:S02]  /*1570*/  SHFL.BFLY PT, R18, R93, 0x1, 0x1f ;  /* 0x0c201f005d127f89 */ /* 0x000e2400000e0000 */
[----:B0-----:R-:W-:-:S04]  /*1580*/  FADD R18, R93, R18 ;  /* 0x000000125d127221 */ /* 0x001fc80000000000 */
[----:B------:R-:W-:-:S04]  /*1590*/  FADD R18, R18, c[0x0][0x178] ;  /* 0x00005e0012127621 */ /* 0x000fc80000000000 */
[----:B------:R-:W0:Y:S02]  /*15a0*/  MUFU.SQRT R92, R18 ;  /* 0x00000012005c7308 */ /* 0x000e240000002000 */
[C---:B0-----:R-:W-:Y:S02]  /*15b0*/  FSETP.GT.AND P6, PT, R92.reuse, 8.50705917302346158658e+37, PT ;  /* 0x7e8000005c00780b */ /* 0x041fe40003fc4000 */
[----:B------:R-:W-:-:S11]  /*15c0*/  FSETP.GEU.AND P0, PT, R92, 1.175494350822287508e-38, PT ;  /* 0x008000005c00780b */ /* 0x000fd60003f0e000 */
[----:B------:R-:W-:-:S04]  /*15d0*/  @P6 FMUL R92, R92, 0.25 ;  /* 0x3e8000005c5c6820 */ /* 0x000fc80000400000 */
[----:B------:R-:W-:-:S04]  /*15e0*/  @!P0 FMUL R92, R92, 16777216 ;  /* 0x4b8000005c5c8820 */ /* 0x000fc80000400000 */
[----:B------:R0:W1:Y:S01]  /*15f0*/  MUFU.RCP R22, R92 ;  /* 0x0000005c00167308 */ /* 0x0000620000001000 */
[----:B------:R-:W-:-:S05]  /*1600*/  FSEL R19, R80, 1, P6 ;  /* 0x3f80000050137808 */ /* 0x000fca0003000000 */
[----:B------:R-:W-:Y:S01]  /*1610*/  @!P0 FMUL R19, R19, 16777216 ;  /* 0x4b80000013138820 */ /* 0x000fe20000400000 */
[--C-:B0-----:R-:W-:Y:S01]  /*1620*/  HADD2.F32 R92, -RZ, R24.reuse.H1_H1 ;  /* 0x30000018ff5c7230 */ /* 0x101fe20000004100 */
[----:B------:R-:W-:Y:S01]  /*1630*/  IADD3 R110, P6, R110, c[0x0][0x168], RZ ;  /* 0x00005a006e6e7a10 */ /* 0x000fe20007fde0ff */
[----:B------:R-:W-:Y:S01]  /*1640*/  HADD2.F32 R24, -RZ, R24.H0_H0 ;  /* 0x20000018ff187230 */ /* 0x000fe20000004100 */
[----:B-1----:R-:W-:-:S04]  /*1650*/  FMUL R22, R22, R19 ;  /* 0x0000001316167220 */ /* 0x002fc80000400000 */
[----:B------:R-:W-:Y:S01]  /*1660*/  FMUL R18, R21, R22 ;  /* 0x0000001615127220 */ /* 0x000fe20000400000 */
[----:B------:R-:W-:Y:S01]  /*1670*/  FMUL R21, R92, R92 ;  /* 0x0000005c5c157220 */ /* 0x000fe20000400000 */
[-C--:B------:R-:W-:Y:S01]  /*1680*/  FMUL R19, R17, R22.reuse ;  /* 0x0000001611137220 */ /* 0x080fe20000400000 */
[----:B------:R-:W-:Y:S01]  /*1690*/  FMUL R94, R23, R22 ;  /* 0x00000016175e7220 */ /* 0x000fe20000400000 */
[--C-:B------:R-:W-:Y:S01]  /*16a0*/  HADD2.F32 R96, -RZ, R25.reuse.H0_H0 ;  /* 0x20000019ff607230 */ /* 0x100fe20000004100 */
[----:B------:R-:W-:Y:S01]  /*16b0*/  IADD3.X R111, R111, c[0x0][0x16c], RZ, P6, !PT ;  /* 0x00005b006f6f7a10 */ /* 0x000fe200037fe4ff */
[----:B------:R-:W-:Y:S01]  /*16c0*/  FFMA R21, R24, R24, R21 ;  /* 0x0000001818157223 */ /* 0x000fe20000000015 */
[----:B------:R-:W-:Y:S01]  /*16d0*/  ISETP.NE.AND P6, PT, R112, RZ, PT ;  /* 0x000000ff7000720c */ /* 0x000fe20003fc5270 */
[-C--:B------:R-:W-:Y:S01]  /*16e0*/  FMUL R97, R97, R22.reuse ;  /* 0x0000001661617220 */ /* 0x080fe20000400000 */
[----:B------:R-:W-:Y:S01]  /*16f0*/  F2FP.PACK_AB R19, R94, R19 ;  /* 0x000000135e13723e */ /* 0x000fe200000000ff */
[----:B------:R-:W-:Y:S01]  /*1700*/  HADD2.F32 R94, -RZ, R25.H1_H1 ;  /* 0x30000019ff5e7230 */ /* 0x000fe20000004100 */
[-C--:B------:R-:W-:Y:S01]  /*1710*/  FMUL R16, R95, R22.reuse ;  /* 0x000000165f107220 */ /* 0x080fe20000400000 */
        /* <DEDUP_REMOVED lines=37> */
[-C--:B------:R-:W-:Y:S01]  /*1970*/  FMUL R96, R96, R23.reuse ;  /* 0x0000001760607220 */ /* 0x080fe20000400000 */
[-C--:B------:R-:W-:Y:S01]  /*1980*/  FMUL R19, R94, R23.reuse ;  /* 0x000000175e137220 */ /* 0x080fe20000400000 */
[-C--:B------:R-:W-:Y:S01]  /*1990*/  FMUL R27, R26, R23.reuse ;  /* 0x000000171a1b7220 */ /* 0x080fe20000400000 */
[-C--:B------:R-:W-:Y:S01]  /*19a0*/  FMUL R26, R18, R23.reuse ;  /* 0x00000017121a7220 */ /* 0x080fe20000400000 */
[-C--:B------:R-:W-:Y:S01]  /*19b0*/  FMUL R77, R16, R23.reuse ;  /* 0x00000017104d7220 */ /* 0x080fe20000400000 */
[----:B------:R-:W-:Y:S01]  /*19c0*/  F2FP.PACK_AB R16, R17, R24 ;  /* 0x000000181110723e */ /* 0x000fe200000000ff */
[----:B------:R-:W-:Y:S01]  /*19d0*/  FMUL R98, R98, R23 ;  /* 0x0000001762627220 */ /* 0x000fe20000400000 */
[----:B------:R-:W-:Y:S02]  /*19e0*/  F2FP.PACK_AB R17, R19, R96 ;  /* 0x000000601311723e */ /* 0x000fe400000000ff */
[----:B------:R-:W-:Y:S01]  /*19f0*/  F2FP.PACK_AB R19, R77, R26 ;  /* 0x0000001a4d13723e */ /* 0x000fe200000000ff */
[--C-:B----4-:R-:W-:Y:S01]  /*1a00*/  HADD2.F32 R77, -RZ, R28.reuse.H1_H1 ;  /* 0x3000001cff4d7230 */ /* 0x110fe20000004100 */
[----:B------:R-:W-:Y:S01]  /*1a10*/  F2FP.PACK_AB R18, R27, R98 ;  /* 0x000000621b12723e */ /* 0x000fe200000000ff */
[----:B------:R-:W-:-:S03]  /*1a20*/  HADD2.F32 R27, -RZ, R28.H0_H0 ;  /* 0x2000001cff1b7230 */ /* 0x000fc60000004100 */
[----:B------:R-:W-:Y:S01]  /*1a30*/  FMUL R24, R77, R77 ;  /* 0x0000004d4d187220 */ /* 0x000fe20000400000 */
[----:B------:R-:W-:-:S03]  /*1a40*/  HADD2.F32 R79, -RZ, R29.H0_H0 ;  /* 0x2000001dff4f7230 */ /* 0x000fc60000004100 */
[----:B------:R-:W-:Y:S01]  /*1a50*/  FFMA R24, R27, R27, R24 ;  /* 0x0000001b1b187223 */ /* 0x000fe20000000018 */
[----:B------:R-:W-:-:S03]  /*1a60*/  HADD2.F32 R29, -RZ, R29.H1_H1 ;  /* 0x3000001dff1d7230 */ /* 0x000fc60000004100 */
[----:B------:R-:W-:Y:S01]  /*1a70*/  FFMA R24, R79, R79, R24 ;  /* 0x0000004f4f187223 */ /* 0x000fe20000000018 */
[----:B------:R-:W-:-:S03]  /*1a80*/  HADD2.F32 R95, -RZ, R30.H0_H0 ;  /* 0x2000001eff5f7230 */ /* 0x000fc60000004100 */
[----:B------:R-:W-:Y:S01]  /*1a90*/  FFMA R24, R29, R29, R24 ;  /* 0x0000001d1d187223 */ /* 0x000fe20000000018 */
[----:B------:R-:W-:Y:S01]  /*1aa0*/  HADD2.F32 R93, -RZ, R30.H1_H1 ;  /* 0x3000001eff5d7230 */ /* 0x000fe20000004100 */
[----:B------:R0:W-:Y:S02]  /*1ab0*/  @!P1 STG.E.128 [R110.64], R16 ;  /* 0x000000106e009986 */ /* 0x0001e4000c101d04 */
[----:B------:R-:W-:-:S04]  /*1ac0*/  FFMA R24, R95, R95, R24 ;  /* 0x0000005f5f187223 */ /* 0x000fc80000000018 */
        /* <DEDUP_REMOVED lines=27> */
[--C-:B-----5:R-:W-:Y:S01]  /*1c80*/  HADD2.F32 R29, -RZ, R32.reuse.H1_H1 ;  /* 0x30000020ff1d7230 */ /* 0x120fe20000004100 */
[-C--:B------:R-:W-:Y:S01]  /*1c90*/  FMUL R19, R17, R26.reuse ;  /* 0x0000001a11137220 */ /* 0x080fe20000400000 */
[-C--:B------:R-:W-:Y:S01]  /*1ca0*/  FMUL R16, R27, R26.reuse ;  /* 0x0000001a1b107220 */ /* 0x080fe20000400000 */
[----:B------:R-:W-:Y:S01]  /*1cb0*/  F2FP.PACK_AB R17, R18, R79 ;  /* 0x0000004f1211723e */ /* 0x000fe200000000ff */
[----:B------:R-:W-:Y:S01]  /*1cc0*/  HADD2.F32 R27, -RZ, R32.H0_H0 ;  /* 0x20000020ff1b7230 */ /* 0x000fe20000004100 */
[----:B------:R-:W-:Y:S01]  /*1cd0*/  F2FP.PACK_AB R18, R28, R95 ;  /* 0x0000005f1c12723e */ /* 0x000fe200000000ff */
[----:B------:R-:W-:Y:S01]  /*1ce0*/  FMUL R28, R29, R29 ;  /* 0x0000001d1d1c7220 */ /* 0x000fe20000400000 */
[----:B------:R-:W-:Y:S01]  /*1cf0*/  IADD3 R20, P6, R108, c[0x0][0x168], RZ ;  /* 0x00005a006c147a10 */ /* 0x000fe20007fde0ff */
[----:B------:R-:W-:Y:S01]  /*1d00*/  FMUL R76, R31, R26 ;  /* 0x0000001a1f4c7220 */ /* 0x000fe20000400000 */
[----:B------:R-:W-:Y:S01]  /*1d10*/  HADD2.F32 R31, -RZ, R33.H0_H0 ;  /* 0x20000021ff1f7230 */ /* 0x000fe20000004100 */
[----:B------:R-:W-:Y:S01]  /*1d20*/  FFMA R28, R27, R27, R28 ;  /* 0x0000001b1b1c7223 */ /* 0x000fe2000000001c */
[----:B------:R-:W-:-:S02]  /*1d30*/  IADD3.X R21, R107, c[0x0][0x16c], RZ, P6, !PT ;  /* 0x00005b006b157a10 */ /* 0x000fc400037fe4ff */
[----:B------:R-:W-:Y:S01]  /*1d40*/  ISETP.NE.AND P6, PT, R109, RZ, PT ;  /* 0x000000ff6d00720c */ /* 0x000fe20003fc5270 */
[----:B------:R-:W-:Y:S01]  /*1d50*/  HADD2.F32 R33, -RZ, R33.H1_H1 ;  /* 0x30000021ff217230 */ /* 0x000fe20000004100 */
[----:B------:R-:W-:Y:S01]  /*1d60*/  FMUL R77, R77, R26 ;  /* 0x0000001a4d4d7220 */ /* 0x000fe20000400000 */
[----:B------:R-:W-:Y:S01]  /*1d70*/  FFMA R28, R31, R31, R28 ;  /* 0x0000001f1f1c7223 */ /* 0x000fe2000000001c */
[--C-:B------:R-:W-:Y:S01]  /*1d80*/  HADD2.F32 R79, -RZ, R34.reuse.H0_H0 ;  /* 0x20000022ff4f7230 */ /* 0x100fe20000004100 */
[----:B------:R-:W-:Y:S02]  /*1d90*/  F2FP.PACK_AB R19, R76, R19 ;  /* 0x000000134c13723e */ /* 0x000fe400000000ff */
[----:B------:R-:W-:Y:S01]  /*1da0*/  FFMA R28, R33, R33, R28 ;  /* 0x00000021211c7223 */ /* 0x000fe2000000001c */
[----:B------:R-:W-:Y:S01]  /*1db0*/  F2FP.PACK_AB R16, R77, R16 ;  /* 0x000000104d10723e */ /* 0x000fe200000000ff */
[----:B------:R-:W-:Y:S02]  /*1dc0*/  HADD2.F32 R77, -RZ, R34.H1_H1 ;  /* 0x30000022ff4d7230 */ /* 0x000fe40000004100 */
[----:B------:R-:W-:-:S02]  /*1dd0*/  FFMA R28, R79, R79, R28 ;  /* 0x0000004f4f1c7223 */ /* 0x000fc4000000001c */
[----:B------:R0:W-:Y:S02]  /*1de0*/  @!P6 STG.E.128 [R20.64], R16 ;  /* 0x000000101400e986 */ /* 0x0001e4000c101d04 */
        /* <DEDUP_REMOVED lines=11> */
[----:B------:R-:W0:Y:S01]  /*1ea0*/  SHFL.BFLY PT, R18, R21, 0x1, 0x1f ;  /* 0x0c201f0015127f89 */ /* 0x000e2200000e0000 */
[----:B------:R-:W-:Y:S01]  /*1eb0*/  IADD3 R24, P1, R105, c[0x0][0x168], RZ ;  /* 0x00005a0069187a10 */ /* 0x000fe20007f3e0ff */
[----:B0-----:R-:W-:-:S04]  /*1ec0*/  FADD R18, R21, R18 ;  /* 0x0000001215127221 */ /* 0x001fc80000000000 */
[----:B------:R-:W-:-:S04]  /*1ed0*/  FADD R18, R18, c[0x0][0x178] ;  /* 0x00005e0012127621 */ /* 0x000fc80000000000 */
[----:B------:R-:W0:Y:S01]  /*1ee0*/  MUFU.SQRT R30, R18 ;  /* 0x00000012001e7308 */ /* 0x000e220000002000 */
[----:B------:R-:W-:Y:S02]  /*1ef0*/  IADD3.X R25, R106, c[0x0][0x16c], RZ, P1, !PT ;  /* 0x00005b006a197a10 */ /* 0x000fe40000ffe4ff */
[C---:B0-----:R-:W-:Y:S02]  /*1f00*/  FSETP.GT.AND P1, PT, R30.reuse, 8.50705917302346158658e+37, PT ;  /* 0x7e8000001e00780b */ /* 0x041fe40003f24000 */
[----:B------:R-:W-:-:S11]  /*1f10*/  FSETP.GEU.AND P0, PT, R30, 1.175494350822287508e-38, PT ;  /* 0x008000001e00780b */ /* 0x000fd60003f0e000 */
[----:B------:R-:W-:-:S04]  /*1f20*/  @P1 FMUL R30, R30, 0.25 ;  /* 0x3e8000001e1e1820 */ /* 0x000fc80000400000 */
[----:B------:R-:W-:-:S04]  /*1f30*/  @!P0 FMUL R30, R30, 16777216 ;  /* 0x4b8000001e1e8820 */ /* 0x000fc80000400000 */
[----:B------:R0:W1:Y:S01]  /*1f40*/  MUFU.RCP R20, R30 ;  /* 0x0000001e00147308 */ /* 0x0000620000001000 */
[----:B------:R-:W-:-:S05]  /*1f50*/  FSEL R19, R80, 1, P1 ;  /* 0x3f80000050137808 */ /* 0x000fca0000800000 */
[----:B------:R-:W-:Y:S01]  /*1f60*/  @!P0 FMUL R19, R19, 16777216 ;  /* 0x4b80000013138820 */ /* 0x000fe20000400000 */
[--C-:B0-----:R-:W-:Y:S02]  /*1f70*/  HADD2.F32 R30, -RZ, R36.reuse.H1_H1 ;  /* 0x30000024ff1e7230 */ /* 0x101fe40000004100 */
[----:B------:R-:W-:Y:S01]  /*1f80*/  HADD2.F32 R36, -RZ, R36.H0_H0 ;  /* 0x20000024ff247230 */ /* 0x000fe20000004100 */
[----:B-1----:R-:W-:Y:S02]  /*1f90*/  FMUL R20, R20, R19 ;  /* 0x0000001314147220 */ /* 0x002fe40000400000 */
[----:B------:R-:W-:Y:S01]  /*1fa0*/  FMUL R21, R30, R30 ;  /* 0x0000001e1e157220 */ /* 0x000fe20000400000 */
[----:B------:R-:W-:Y:S01]  /*1fb0*/  HADD2.F32 R34, -RZ, R37.H0_H0 ;  /* 0x20000025ff227230 */ /* 0x000fe20000004100 */
[-C--:B------:R-:W-:Y:S01]  /*1fc0*/  FMUL R19, R17, R20.reuse ;  /* 0x0000001411137220 */ /* 0x080fe20000400000 */
[----:B------:R-:W-:Y:S01]  /*1fd0*/  FMUL R32, R35, R20 ;  /* 0x0000001423207220 */ /* 0x000fe20000400000 */
[----:B------:R-:W-:Y:S01]  /*1fe0*/  FFMA R21, R36, R36, R21 ;  /* 0x0000002424157223 */ /* 0x000fe20000000015 */
[-C--:B------:R-:W-:Y:S01]  /*1ff0*/  FMUL R31, R31, R20.reuse ;  /* 0x000000141f1f7220 */ /* 0x080fe20000400000 */
[----:B------:R-:W-:-:S02]  /*2000*/  FMUL R18, R33, R20 ;  /* 0x0000001421127220 */ /* 0x000fc40000400000 */
        /* <DEDUP_REMOVED lines=8> */
[----:B------:R-:W-:Y:S02]  /*2090*/  F2FP.PACK_AB R17, R18, R31 ;  /* 0x0000001f1211723e */ /* 0x000fe400000000ff */
[----:B------:R-:W-:Y:S01]  /*20a0*/  FFMA R21, R32, R32, R21 ;  /* 0x0000002020157223 */ /* 0x000fe20000000015 */
[----:B------:R-:W-:-:S02]  /*20b0*/  F2FP.PACK_AB R16, R29, R16 ;  /* 0x000000101d10723e */ /* 0x000fc400000000ff */
        /* <DEDUP_REMOVED lines=28> */
[----:B0-----:R-:W-:-:S03]  /*2280*/  HADD2.F32 R27, -RZ, R40.H1_H1 ;  /* 0x30000028ff1b7230 */ /* 0x001fc60000004100 */
[----:B-1----:R-:W-:-:S04]  /*2290*/  FMUL R21, R21, R24 ;  /* 0x0000001815157220 */ /* 0x002fc80000400000 */
[-C--:B------:R-:W-:Y:S01]  /*22a0*/  FMUL R36, R36, R21.reuse ;  /* 0x0000001524247220 */ /* 0x080fe20000400000 */
[-C--:B------:R-:W-:Y:S01]  /*22b0*/  FMUL R17, R30, R21.reuse ;  /* 0x000000151e117220 */ /* 0x080fe20000400000 */
[-C--:B------:R-:W-:Y:S01]  /*22c0*/  FMUL R34, R34, R21.reuse ;  /* 0x0000001522227220 */ /* 0x080fe20000400000 */
[-C--:B------:R-:W-:Y:S01]  /*22d0*/  FMUL R19, R32, R21.reuse ;  /* 0x0000001520137220 */ /* 0x080fe20000400000 */
[-C--:B------:R-:W-:Y:S01]  /*22e0*/  FMUL R76, R76, R21.reuse ;  /* 0x000000154c4c7220 */ /* 0x080fe20000400000 */
[-C--:B------:R-:W-:Y:S01]  /*22f0*/  FMUL R25, R38, R21.reuse ;  /* 0x0000001526197220 */ /* 0x080fe20000400000 */
[-C--:B------:R-:W-:Y:S01]  /*2300*/  FMUL R24, R18, R21.reuse ;  /* 0x0000001512187220 */ /* 0x080fe20000400000 */
[----:B------:R-:W-:Y:S01]  /*2310*/  FMUL R31, R16, R21 ;  /* 0x00000015101f7220 */ /* 0x000fe20000400000 */
[----:B------:R-:W-:Y:S02]  /*2320*/  F2FP.PACK_AB R16, R17, R36 ;  /* 0x000000241110723e */ /* 0x000fe400000000ff */
[----:B------:R-:W-:-:S02]  /*2330*/  F2FP.PACK_AB R17, R19, R34 ;  /* 0x000000221311723e */ /* 0x000fc400000000ff */
[----:B------:R-:W-:Y:S01]  /*2340*/  F2FP.PACK_AB R18, R25, R76 ;  /* 0x0000004c1912723e */ /* 0x000fe200000000ff */
[----:B------:R-:W-:Y:S01]  /*2350*/  HADD2.F32 R25, -RZ, R40.H0_H0 ;  /* 0x20000028ff197230 */ /* 0x000fe20000004100 */
[----:B------:R-:W-:Y:S01]  /*2360*/  F2FP.PACK_AB R19, R31, R24 ;  /* 0x000000181f13723e */ /* 0x000fe200000000ff */
        /* <DEDUP_REMOVED lines=35> */
[----:B-1----:R-:W-:Y:S01]  /*25a0*/  FMUL R24, R24, R19 ;  /* 0x0000001318187220 */ /* 0x002fe20000400000 */
[----:B------:R-:W-:-:S03]  /*25b0*/  HADD2.F32 R44, -RZ, R44.H0_H0 ;  /* 0x2000002cff2c7230 */ /* 0x000fc60000004100 */
[-C--:B------:R-:W-:Y:S01]  /*25c0*/  FMUL R19, R17, R24.reuse ;  /* 0x0000001811137220 */ /* 0x080fe20000400000 */
[-C--:B------:R-:W-:Y:S01]  /*25d0*/  FMUL R34, R43, R24.reuse ;  /* 0x000000182b227220 */ /* 0x080fe20000400000 */
[-C--:B------:R-:W-:Y:S01]  /*25e0*/  FMUL R16, R25, R24.reuse ;  /* 0x0000001819107220 */ /* 0x080fe20000400000 */
[-C--:B------:R-:W-:Y:S01]  /*25f0*/  FMUL R31, R31, R24.reuse ;  /* 0x000000181f1f7220 */ /* 0x080fe20000400000 */
[----:B------:R-:W-:Y:S01]  /*2600*/  FMUL R18, R41, R24 ;  /* 0x0000001829127220 */ /* 0x000fe20000400000 */
[----:B------:R-:W-:Y:S01]  /*2610*/  FMUL R25, R30, R30 ;  /* 0x0000001e1e197220 */ /* 0x000fe20000400000 */
[-C--:B------:R-:W-:Y:S01]  /*2620*/  FMUL R35, R35, R24.reuse ;  /* 0x0000001823237220 */ /* 0x080fe20000400000 */
[----:B------:R-:W-:Y:S01]  /*2630*/  FMUL R32, R33, R24 ;  /* 0x0000001821207220 */ /* 0x000fe20000400000 */
[----:B------:R-:W-:Y:S01]  /*2640*/  F2FP.PACK_AB R19, R34, R19 ;  /* 0x000000132213723e */ /* 0x000fe200000000ff */
[----:B------:R-:W-:Y:S01]  /*2650*/  HADD2.F32 R34, -RZ, R45.H0_H0 ;  /* 0x2000002dff227230 */ /* 0x000fe20000004100 */
[----:B------:R-:W-:Y:S01]  /*2660*/  FFMA R25, R44, R44, R25 ;  /* 0x0000002c2c197223 */ /* 0x000fe20000000019 */
[----:B------:R-:W-:-:S02]  /*2670*/  F2FP.PACK_AB R17, R18, R31 ;  /* 0x0000001f1211723e */ /* 0x000fc400000000ff */
[----:B------:R-:W-:Y:S01]  /*2680*/  F2FP.PACK_AB R18, R32, R35 ;  /* 0x000000232012723e */ /* 0x000fe200000000ff */
[----:B------:R-:W-:Y:S01]  /*2690*/  HADD2.F32 R32, -RZ, R45.H1_H1 ;  /* 0x3000002dff207230 */ /* 0x000fe20000004100 */
[----:B------:R-:W-:Y:S01]  /*26a0*/  FMUL R27, R27, R24 ;  /* 0x000000181b1b7220 */ /* 0x000fe20000400000 */
[----:B------:R-:W-:Y:S01]  /*26b0*/  FFMA R25, R34, R34, R25 ;  /* 0x0000002222197223 */ /* 0x000fe20000000019 */
[----:B------:R-:W-:-:S03]  /*26c0*/  HADD2.F32 R36, -RZ, R46.H0_H0 ;  /* 0x2000002eff247230 */ /* 0x000fc60000004100 */
[----:B------:R-:W-:Y:S01]  /*26d0*/  FFMA R25, R32, R32, R25 ;  /* 0x0000002020197223 */ /* 0x000fe20000000019 */
[----:B------:R-:W-:Y:S01]  /*26e0*/  F2FP.PACK_AB R16, R27, R16 ;  /* 0x000000101b10723e */ /* 0x000fe200000000ff */
[----:B------:R-:W-:Y:S02]  /*26f0*/  HADD2.F32 R46, -RZ, R46.H1_H1 ;  /* 0x3000002eff2e7230 */ /* 0x000fe40000004100 */
[----:B------:R-:W-:Y:S02]  /*2700*/  FFMA R25, R36, R36, R25 ;  /* 0x0000002424197223 */ /* 0x000fe40000000019 */
        /* <DEDUP_REMOVED lines=35> */
[----:B------:R-:W-:Y:S01]  /*2940*/  F2FP.PACK_AB R18, R29, R36 ;  /* 0x000000241d12723e */ /* 0x000fe200000000ff */
[----:B------:R-:W-:Y:S01]  /*2950*/  HADD2.F32 R48, -RZ, R48.H0_H0 ;  /* 0x20000030ff307230 */ /* 0x000fe20000004100 */
[----:B------:R-:W-:Y:S01]  /*2960*/  F2FP.PACK_AB R16, R17, R44 ;  /* 0x0000002c1110723e */ /* 0x000fe200000000ff */
[----:B------:R-:W-:Y:S01]  /*2970*/  FMUL R29, R27, R27 ;  /* 0x0000001b1b1d7220 */ /* 0x000fe20000400000 */
[----:B------:R-:W-:-:S02]  /*2980*/  F2FP.PACK_AB R17, R19, R34 ;  /* 0x000000221311723e */ /* 0x000fc400000000ff */
[----:B------:R-:W-:Y:S01]  /*2990*/  F2FP.PACK_AB R19, R31, R28 ;  /* 0x0000001c1f13723e */ /* 0x000fe200000000ff */
[--C-:B------:R-:W-:Y:S01]  /*29a0*/  HADD2.F32 R28, -RZ, R49.reuse.H0_H0 ;  /* 0x20000031ff1c7230 */ /* 0x100fe20000004100 */
[----:B------:R-:W-:Y:S01]  /*29b0*/  FFMA R29, R48, R48, R29 ;  /* 0x00000030301d7223 */ /* 0x000fe2000000001d */
[----:B------:R-:W-:-:S03]  /*29c0*/  HADD2.F32 R49, -RZ, R49.H1_H1 ;  /* 0x30000031ff317230 */ /* 0x000fc60000004100 */
[----:B------:R-:W-:Y:S01]  /*29d0*/  FFMA R30, R28, R28, R29 ;  /* 0x0000001c1c1e7223 */ /* 0x000fe2000000001d */
[----:B------:R-:W-:-:S03]  /*29e0*/  HADD2.F32 R29, -RZ, R50.H0_H0 ;  /* 0x20000032ff1d7230 */ /* 0x000fc60000004100 */
[----:B------:R-:W-:Y:S01]  /*29f0*/  FFMA R30, R49, R49, R30 ;  /* 0x00000031311e7223 */ /* 0x000fe2000000001e */
[----:B------:R0:W-:Y:S01]  /*2a00*/  @!P3 STG.E.128 [R100.64], R16 ;  /* 0x000000106400b986 */ /* 0x0001e2000c101d04 */
[----:B------:R-:W-:Y:S02]  /*2a10*/  HADD2.F32 R50, -RZ, R50.H1_H1 ;  /* 0x30000032ff327230 */ /* 0x000fe40000004100 */
[----:B0-----:R-:W-:Y:S01]  /*2a20*/  FFMA R17, R29, R29, R30 ;  /* 0x0000001d1d117223 */ /* 0x001fe2000000001e */
[----:B------:R-:W-:-:S03]  /*2a30*/  HADD2.F32 R16, -RZ, R51.H0_H0 ;  /* 0x20000033ff107230 */ /* 0x000fc60000004100 */
[----:B------:R-:W-:Y:S01]  /*2a40*/  FFMA R17, R50, R50, R17 ;  /* 0x0000003232117223 */ /* 0x000fe20000000011 */
[----:B------:R-:W-:-:S03]  /*2a50*/  HADD2.F32 R51, -RZ, R51.H1_H1 ;  /* 0x30000033ff337230 */ /* 0x000fc60000004100 */
[----:B------:R-:W-:-:S04]  /*2a60*/  FFMA R18, R16, R16, R17 ;  /* 0x0000001010127223 */ /* 0x000fc80000000011 */
[----:B------:R-:W-:-:S05]  /*2a70*/  FFMA R18, R51, R51, R18 ;  /* 0x0000003333127223 */ /* 0x000fca0000000012 */
[----:B------:R-:W0:Y:S02]  /*2a80*/  SHFL.BFLY PT, R17, R18, 0x8, 0x1f ;  /* 0x0d001f0012117f89 */ /* 0x000e2400000e0000 */
[----:B0-----:R-:W-:-:S05]  /*2a90*/  FADD R17, R18, R17 ;  /* 0x0000001112117221 */ /* 0x001fca0000000000 */
[----:B------:R-:W0:Y:S02]  /*2aa0*/  SHFL.BFLY PT, R30, R17, 0x4, 0x1f ;  /* 0x0c801f00111e7f89 */ /* 0x000e2400000e0000 */
[----:B0-----:R-:W-:-:S05]  /*2ab0*/  FADD R30, R17, R30 ;  /* 0x0000001e111e7221 */ /* 0x001fca0000000000 */
[----:B------:R-:W0:Y:S01]  /*2ac0*/  SHFL.BFLY PT, R19, R30, 0x2, 0x1f ;  /* 0x0c401f001e137f89 */ /* 0x000e2200000e0000 */
[--C-:B------:R-:W-:Y:S02]  /*2ad0*/  HADD2.F32 R17, -RZ, R52.reuse.H1_H1 ;  /* 0x30000034ff117230 */ /* 0x100fe40000004100 */
[----:B------:R-:W-:Y:S01]  /*2ae0*/  HADD2.F32 R52, -RZ, R52.H0_H0 ;  /* 0x20000034ff347230 */ /* 0x000fe20000004100 */
[----:B0-----:R-:W-:-:S05]  /*2af0*/  FADD R32, R30, R19 ;  /* 0x000000131e207221 */ /* 0x001fca0000000000 */
[----:B------:R-:W0:Y:S01]  /*2b00*/  SHFL.BFLY PT, R19, R32, 0x1, 0x1f ;  /* 0x0c201f0020137f89 */ /* 0x000e2200000e0000 */
[----:B------:R-:W-:Y:S01]  /*2b10*/  FMUL R31, R17, R17 ;  /* 0x00000011111f7220 */ /* 0x000fe20000400000 */
[----:B------:R-:W-:-:S03]  /*2b20*/  HADD2.F32 R30, -RZ, R53.H0_H0 ;  /* 0x20000035ff1e7230 */ /* 0x000fc60000004100 */
[----:B------:R-:W-:Y:S01]  /*2b30*/  FFMA R31, R52, R52, R31 ;  /* 0x00000034341f7223 */ /* 0x000fe2000000001f */
[----:B------:R-:W-:Y:S01]  /*2b40*/  HADD2.F32 R53, -RZ, R53.H1_H1 ;  /* 0x30000035ff357230 */ /* 0x000fe20000004100 */
[----:B0-----:R-:W-:Y:S02]  /*2b50*/  FADD R19, R32, R19 ;  /* 0x0000001320137221 */ /* 0x001fe40000000000 */
[----:B------:R-:W-:Y:S01]  /*2b60*/  FFMA R32, R30, R30, R31 ;  /* 0x0000001e1e207223 */ /* 0x000fe2000000001f */
[--C-:B------:R-:W-:Y:S01]  /*2b70*/  HADD2.F32 R31, -RZ, R54.reuse.H0_H0 ;  /* 0x20000036ff1f7230 */ /* 0x100fe20000004100 */
[----:B------:R-:W-:Y:S02]  /*2b80*/  FADD R33, R19, c[0x0][0x178] ;  /* 0x00005e0013217621 */ /* 0x000fe40000000000 */
[----:B------:R-:W-:Y:S01]  /*2b90*/  FFMA R32, R53, R53, R32 ;  /* 0x0000003535207223 */ /* 0x000fe20000000020 */
[----:B------:R-:W-:Y:S01]  /*2ba0*/  HADD2.F32 R54, -RZ, R54.H1_H1 ;  /* 0x30000036ff367230 */ /* 0x000fe20000004100 */
[----:B------:R0:W1:Y:S02]  /*2bb0*/  MUFU.SQRT R19, R33 ;  /* 0x0000002100137308 */ /* 0x0000640000002000 */
        /* <DEDUP_REMOVED lines=13> */
[--C-:B------:R-:W-:Y:S02]  /*2c90*/  HADD2.F32 R33, -RZ, R56.reuse.H1_H1 ;  /* 0x30000038ff217230 */ /* 0x100fe40000004100 */
[----:B------:R-:W-:Y:S02]  /*2ca0*/  HADD2.F32 R56, -RZ, R56.H0_H0 ;  /* 0x20000038ff387230 */ /* 0x000fe40000004100 */
[--C-:B------:R-:W-:Y:S02]  /*2cb0*/  HADD2.F32 R36, -RZ, R57.reuse.H0_H0 ;  /* 0x20000039ff247230 */ /* 0x100fe40000004100 */
[----:B------:R-:W-:Y:S01]  /*2cc0*/  HADD2.F32 R57, -RZ, R57.H1_H1 ;  /* 0x30000039ff397230 */ /* 0x000fe20000004100 */
[----:B0-----:R-:W-:-:S04]  /*2cd0*/  FADD R37, R38, R37 ;  /* 0x0000002526257221 */ /* 0x001fc80000000000 */
[----:B------:R-:W-:Y:S01]  /*2ce0*/  FADD R39, R37, c[0x0][0x178] ;  /* 0x00005e0025277621 */ /* 0x000fe20000000000 */
[----:B------:R-:W-:-:S04]  /*2cf0*/  FMUL R37, R33, R33 ;  /* 0x0000002121257220 */ /* 0x000fc80000400000 */
[----:B------:R-:W-:-:S04]  /*2d00*/  FFMA R37, R56, R56, R37 ;  /* 0x0000003838257223 */ /* 0x000fc80000000025 */
[----:B------:R-:W-:Y:S01]  /*2d10*/  FFMA R38, R36, R36, R37 ;  /* 0x0000002424267223 */ /* 0x000fe20000000025 */
[----:B------:R-:W-:-:S03]  /*2d20*/  HADD2.F32 R37, -RZ, R58.H0_H0 ;  /* 0x2000003aff257230 */ /* 0x000fc60000004100 */
[----:B------:R-:W-:Y:S01]  /*2d30*/  FFMA R38, R57, R57, R38 ;  /* 0x0000003939267223 */ /* 0x000fe20000000026 */
[----:B------:R0:W3:Y:S01]  /*2d40*/  MUFU.SQRT R34, R39 ;  /* 0x0000002700227308 */ /* 0x0000e20000002000 */
        /* <DEDUP_REMOVED lines=15> */
[----:B------:R-:W-:-:S03]  /*2e40*/  HADD2.F32 R60, -RZ, R60.H0_H0 ;  /* 0x2000003cff3c7230 */ /* 0x000fc60000004100 */
[----:B------:R-:W-:-:S04]  /*2e50*/  FMUL R43, R39, R39 ;  /* 0x00000027272b7220 */ /* 0x000fc80000400000 */
[----:B------:R-:W-:Y:S01]  /*2e60*/  FFMA R42, R60, R60, R43 ;  /* 0x0000003c3c2a7223 */ /* 0x000fe2000000002b */
[----:B0-----:R-:W-:Y:S01]  /*2e70*/  FADD R44, R41, R44 ;  /* 0x0000002c292c7221 */ /* 0x001fe20000000000 */
[----:B------:R-:W-:-:S03]  /*2e80*/  HADD2.F32 R41, -RZ, R61.H0_H0 ;  /* 0x2000003dff297230 */ /* 0x000fc60000004100 */
[----:B------:R-:W-:Y:S01]  /*2e90*/  FADD R44, R44, c[0x0][0x178] ;  /* 0x00005e002c2c7621 */ /* 0x000fe20000000000 */
[----:B------:R-:W-:-:S03]  /*2ea0*/  HADD2.F32 R61, -RZ, R61.H1_H1 ;  /* 0x3000003dff3d7230 */ /* 0x000fc60000004100 */
[----:B------:R0:W4:Y:S02]  /*2eb0*/  MUFU.SQRT R102, R44 ;  /* 0x0000002c00667308 */ /* 0x0001240000002000 */
[----:B0-----:R-:W-:Y:S01]  /*2ec0*/  FFMA R44, R41, R41, R42 ;  /* 0x00000029292c7223 */ /* 0x001fe2000000002a */
[----:B------:R-:W-:-:S03]  /*2ed0*/  HADD2.F32 R42, -RZ, R62.H0_H0 ;  /* 0x2000003eff2a7230 */ /* 0x000fc60000004100 */
[----:B------:R-:W-:Y:S01]  /*2ee0*/  FFMA R43, R61, R61, R44 ;  /* 0x0000003d3d2b7223 */ /* 0x000fe2000000002c */
[----:B------:R-:W-:-:S03]  /*2ef0*/  HADD2.F32 R62, -RZ, R62.H1_H1 ;  /* 0x3000003eff3e7230 */ /* 0x000fc60000004100 */
[----:B------:R-:W-:Y:S01]  /*2f00*/  FFMA R45, R42, R42, R43 ;  /* 0x0000002a2a2d7223 */ /* 0x000fe2000000002b */
        /* <DEDUP_REMOVED lines=12> */
[----:B------:R-:W-:Y:S01]  /*2fd0*/  HADD2.F32 R77, -RZ, R64.H0_H0 ;  /* 0x20000040ff4d7230 */ /* 0x000fe20000004100 */
[----:B------:R-:W-:Y:S01]  /*2fe0*/  IADD3 R90, P1, R90, c[0x0][0x168], RZ ;  /* 0x00005a005a5a7a10 */ /* 0x000fe20007f3e0ff */
[----:B------:R-:W-:-:S03]  /*2ff0*/  HADD2.F32 R76, -RZ, R65.H0_H0 ;  /* 0x20000041ff4c7230 */ /* 0x000fc60000004100 */
[----:B------:R-:W-:Y:S01]  /*3000*/  IADD3.X R91, R89, c[0x0][0x16c], RZ, P1, !PT ;  /* 0x00005b00595b7a10 */ /* 0x000fe20000ffe4ff */
[----:B------:R-:W-:Y:S01]  /*3010*/  HADD2.F32 R89, -RZ, R65.H1_H1 ;  /* 0x30000041ff597230 */ /* 0x000fe20000004100 */
[----:B0-----:R-:W-:-:S04]  /*3020*/  FADD R46, R79, R46 ;  /* 0x0000002e4f2e7221 */ /* 0x001fc80000000000 */
[----:B------:R-:W-:Y:S01]  /*3030*/  FADD R92, R46, c[0x0][0x178] ;  /* 0x00005e002e5c7621 */ /* 0x000fe20000000000 */
[----:B------:R-:W-:-:S05]  /*3040*/  HADD2.F32 R46, -RZ, R64.H1_H1 ;  /* 0x30000040ff2e7230 */ /* 0x000fca0000004100 */
[----:B------:R-:W-:-:S04]  /*3050*/  FMUL R44, R46, R46 ;  /* 0x0000002e2e2c7220 */ /* 0x000fc80000400000 */
[----:B------:R-:W-:Y:S01]  /*3060*/  FFMA R45, R77, R77, R44 ;  /* 0x0000004d4d2d7223 */ /* 0x000fe2000000002c */
        /* <DEDUP_REMOVED lines=24> */
[----:B------:R-:W-:Y:S01]  /*31f0*/  FFMA R44, R68, R68, R67 ;  /* 0x00000044442c7223 */ /* 0x000fe20000000043 */
[----:B------:R-:W-:-:S03]  /*3200*/  HADD2.F32 R67, -RZ, R70.H0_H0 ;  /* 0x20000046ff437230 */ /* 0x000fc60000004100 */
[----:B------:R-:W-:Y:S01]  /*3210*/  FFMA R44, R65, R65, R44 ;  /* 0x00000041412c7223 */ /* 0x000fe2000000002c */
[----:B------:R0:W5:Y:S03]  /*3220*/  MUFU.SQRT R103, R92 ;  /* 0x0000005c00677308 */ /* 0x0001660000002000 */
[----:B------:R-:W-:-:S04]  /*3230*/  FFMA R44, R69, R69, R44 ;  /* 0x00000045452c7223 */ /* 0x000fc8000000002c */
[----:B------:R-:W-:Y:S01]  /*3240*/  FFMA R95, R67, R67, R44 ;  /* 0x00000043435f7223 */ /* 0x000fe2000000002c */
[----:B0-----:R-:W-:Y:S02]  /*3250*/  HADD2.F32 R92, -RZ, R70.H1_H1 ;  /* 0x30000046ff5c7230 */ /* 0x001fe40000004100 */
        /* <DEDUP_REMOVED lines=10> */
[----:B------:R0:W0:Y:S02]  /*3300*/  MUFU.SQRT R104, R66 ;  /* 0x0000004200687308 */ /* 0x0000240000002000 */
[----:B0-----:R-:W-:-:S05]  /*3310*/  FADD R66, R64, R99 ;  /* 0x0000006340427221 */ /* 0x001fca0000000000 */
[----:B------:R-:W0:Y:S01]  /*3320*/  SHFL.BFLY PT, R99, R66, 0x1, 0x1f ;  /* 0x0c201f0042637f89 */ /* 0x000e2200000e0000 */
[--C-:B--2---:R-:W-:Y:S02]  /*3330*/  HADD2.F32 R44, -RZ, R72.reuse.H1_H1 ;  /* 0x30000048ff2c7230 */ /* 0x104fe40000004100 */
[----:B------:R-:W-:-:S03]  /*3340*/  HADD2.F32 R72, -RZ, R72.H0_H0 ;  /* 0x20000048ff487230 */ /* 0x000fc60000004100 */
[----:B------:R-:W-:Y:S01]  /*3350*/  FMUL R71, R44, R44 ;  /* 0x0000002c2c477220 */ /* 0x000fe20000400000 */
[----:B------:R-:W-:-:S03]  /*3360*/  HADD2.F32 R64, -RZ, R73.H0_H0 ;  /* 0x20000049ff407230 */ /* 0x000fc60000004100 */
[----:B------:R-:W-:Y:S01]  /*3370*/  FFMA R71, R72, R72, R71 ;  /* 0x0000004848477223 */ /* 0x000fe20000000047 */
[----:B------:R-:W-:Y:S01]  /*3380*/  HADD2.F32 R73, -RZ, R73.H1_H1 ;  /* 0x30000049ff497230 */ /* 0x000fe20000004100 */
[----:B0-----:R-:W-:-:S04]  /*3390*/  FADD R99, R66, R99 ;  /* 0x0000006342637221 */ /* 0x001fc80000000000 */
[----:B------:R-:W-:-:S04]  /*33a0*/  FADD R100, R99, c[0x0][0x178] ;  /* 0x00005e0063647621 */ /* 0x000fc80000000000 */
[----:B------:R0:W2:Y:S01]  /*33b0*/  MUFU.SQRT R98, R100 ;  /* 0x0000006400627308 */ /* 0x0000a20000002000 */
[--C-:B------:R-:W-:Y:S01]  /*33c0*/  HADD2.F32 R66, -RZ, R74.reuse.H0_H0 ;  /* 0x2000004aff427230 */ /* 0x100fe20000004100 */
[----:B0-----:R-:W-:Y:S01]  /*33d0*/  FFMA R100, R64, R64, R71 ;  /* 0x0000004040647223 */ /* 0x001fe20000000047 */
[----:B------:R-:W-:-:S03]  /*33e0*/  HADD2.F32 R74, -RZ, R74.H1_H1 ;  /* 0x3000004aff4a7230 */ /* 0x000fc60000004100 */
[----:B------:R-:W-:-:S04]  /*33f0*/  FFMA R71, R73, R73, R100 ;  /* 0x0000004949477223 */ /* 0x000fc80000000064 */
        /* <DEDUP_REMOVED lines=8> */
[----:B------:R-:W0:Y:S01]  /*3480*/  SHFL.BFLY PT, R107, R106, 0x4, 0x1f ;  /* 0x0c801f006a6b7f89 */ /* 0x000e2200000e0000 */
[----:B-1----:R-:W-:Y:S01]  /*3490*/  FSETP.GT.AND P0, PT, R19, 8.50705917302346158658e+37, PT ;  /* 0x7e8000001300780b */ /* 0x002fe20003f04000 */
[----:B0-----:R-:W-:-:S05]  /*34a0*/  FADD R107, R106, R107 ;  /* 0x0000006b6a6b7221 */ /* 0x001fca0000000000 */
[----:B------:R-:W0:Y:S01]  /*34b0*/  SHFL.BFLY PT, R100, R107, 0x2, 0x1f ;  /* 0x0c401f006b647f89 */ /* 0x000e2200000e0000 */
[----:B------:R-:W-:-:S06]  /*34c0*/  FSETP.GEU.AND P5, PT, R19, 1.175494350822287508e-38, PT ;  /* 0x008000001300780b */ /* 0x000fcc0003fae000 */
[----:B------:R-:W-:Y:S01]  /*34d0*/  @P0 FMUL R19, R19, 0.25 ;  /* 0x3e80000013130820 */ /* 0x000fe20000400000 */
[----:B------:R-:W-:Y:S02]  /*34e0*/  FSEL R18, R80, 1, P0 ;  /* 0x3f80000050127808 */ /* 0x000fe40000000000 */
[----:B---3--:R-:W-:Y:S01]  /*34f0*/  FSETP.GT.AND P0, PT, R34, 8.50705917302346158658e+37, PT ;  /* 0x7e8000002200780b */ /* 0x008fe20003f04000 */
[----:B0-----:R-:W-:-:S05]  /*3500*/  FADD R108, R107, R100 ;  /* 0x000000646b6c7221 */ /* 0x001fca0000000000 */
[----:B------:R-:W0:Y:S01]  /*3510*/  SHFL.BFLY PT, R109, R108, 0x1, 0x1f ;  /* 0x0c201f006c6d7f89 */ /* 0x000e2200000e0000 */
[----:B------:R-:W-:-:S06]  /*3520*/  FSETP.GEU.AND P4, PT, R34, 1.175494350822287508e-38, PT ;  /* 0x008000002200780b */ /* 0x000fcc0003f8e000 */
[----:B------:R-:W-:Y:S01]  /*3530*/  @P0 FMUL R34, R34, 0.25 ;  /* 0x3e80000022220820 */ /* 0x000fe20000400000 */
[----:B------:R-:W-:Y:S02]  /*3540*/  FSEL R35, R80, 1, P0 ;  /* 0x3f80000050237808 */ /* 0x000fe40000000000 */
[C---:B----4-:R-:W-:Y:S02]  /*3550*/  FSETP.GT.AND P0, PT, R102.reuse, 8.50705917302346158658e+37, PT ;  /* 0x7e8000006600780b */ /* 0x050fe40003f04000 */
[----:B------:R-:W-:Y:S02]  /*3560*/  FSETP.GEU.AND P3, PT, R102, 1.175494350822287508e-38, PT ;  /* 0x008000006600780b */ /* 0x000fe40003f6e000 */
[----:B------:R-:W-:-:S09]  /*3570*/  FSEL R40, R80, 1, P0 ;  /* 0x3f80000050287808 */ /* 0x000fd20000000000 */
[----:B------:R-:W-:Y:S01]  /*3580*/  @P0 FMUL R102, R102, 0.25 ;  /* 0x3e80000066660820 */ /* 0x000fe20000400000 */
[----:B0-----:R-:W-:Y:S01]  /*3590*/  FADD R109, R108, R109 ;  /* 0x0000006d6c6d7221 */ /* 0x001fe20000000000 */
[----:B-----5:R-:W-:-:S03]  /*35a0*/  FSETP.GT.AND P0, PT, R103, 8.50705917302346158658e+37, PT ;  /* 0x7e8000006700780b */ /* 0x020fc60003f04000 */
[----:B------:R-:W-:-:S04]  /*35b0*/  FADD R109, R109, c[0x0][0x178] ;  /* 0x00005e006d6d7621 */ /* 0x000fc80000000000 */
[----:B------:R-:W0:Y:S01]  /*35c0*/  MUFU.SQRT R100, R109 ;  /* 0x0000006d00647308 */ /* 0x000e220000002000 */
[----:B------:R-:W-:Y:S02]  /*35d0*/  FSETP.GEU.AND P2, PT, R103, 1.175494350822287508e-38, PT ;  /* 0x008000006700780b */ /* 0x000fe40003f4e000 */
[----:B------:R-:W-:-:S03]  /*35e0*/  FSEL R47, R80, 1, P0 ;  /* 0x3f800000502f7808 */ /* 0x000fc60000000000 */
[----:B------:R-:W-:Y:S01]  /*35f0*/  @P0 FMUL R103, R103, 0.25 ;  /* 0x3e80000067670820 */ /* 0x000fe20000400000 */
[----:B------:R-:W-:Y:S02]  /*3600*/  FSETP.GT.AND P0, PT, R104, 8.50705917302346158658e+37, PT ;  /* 0x7e8000006800780b */ /* 0x000fe40003f04000 */
[----:B--2---:R-:W-:Y:S02]  /*3610*/  FSETP.GT.AND P6, PT, R98, 8.50705917302346158658e+37, PT ;  /* 0x7e8000006200780b */ /* 0x004fe40003fc4000 */
[----:B------:R-:W-:Y:S02]  /*3620*/  P2R R101, PR, RZ, 0x20 ;  /* 0x00000020ff657803 */ /* 0x000fe40000000000 */
[----:B0-----:R-:W-:Y:S02]  /*3630*/  FSETP.GT.AND P5, PT, R100, 8.50705917302346158658e+37, PT ;  /* 0x7e8000006400780b */ /* 0x001fe40003fa4000 */
[----:B------:R-:W-:-:S05]  /*3640*/  FSETP.GEU.AND P1, PT, R104, 1.175494350822287508e-38, PT ;  /* 0x008000006800780b */ /* 0x000fca0003f2e000 */
[----:B------:R-:W-:Y:S01]  /*3650*/  @P0 FMUL R104, R104, 0.25 ;  /* 0x3e80000068680820 */ /* 0x000fe20000400000 */
[----:B------:R-:W-:Y:S02]  /*3660*/  FSEL R97, R80, 1, P0 ;  /* 0x3f80000050617808 */ /* 0x000fe40000000000 */
[C---:B------:R-:W-:Y:S01]  /*3670*/  FSETP.GEU.AND P0, PT, R98.reuse, 1.175494350822287508e-38, PT ;  /* 0x008000006200780b */ /* 0x040fe20003f0e000 */
[----:B------:R-:W-:Y:S01]  /*3680*/  @P6 FMUL R98, R98, 0.25 ;  /* 0x3e80000062626820 */ /* 0x000fe20000400000 */
[----:B------:R-:W-:Y:S02]  /*3690*/  FSEL R99, R80, 1, P6 ;  /* 0x3f80000050637808 */ /* 0x000fe40003000000 */
[C---:B------:R-:W-:Y:S01]  /*36a0*/  FSETP.GEU.AND P6, PT, R100.reuse, 1.175494350822287508e-38, PT ;  /* 0x008000006400780b */ /* 0x040fe20003fce000 */
[----:B------:R-:W-:Y:S01]  /*36b0*/  @P5 FMUL R100, R100, 0.25 ;  /* 0x3e80000064645820 */ /* 0x000fe20000400000 */
[----:B------:R-:W-:Y:S01]  /*36c0*/  FSEL R80, R80, 1, P5 ;  /* 0x3f80000050507808 */ /* 0x000fe20002800000 */
[----:B------:R-:W-:Y:S01]  /*36d0*/  @!P4 FMUL R34, R34, 16777216 ;  /* 0x4b8000002222c820 */ /* 0x000fe20000400000 */
[----:B------:R-:W-:-:S05]  /*36e0*/  ISETP.NE.AND P5, PT, R101, RZ, PT ;  /* 0x000000ff6500720c */ /* 0x000fca0003fa5270 */
[----:B------:R-:W0:Y:S01]  /*36f0*/  MUFU.RCP R34, R34 ;  /* 0x0000002200227308 */ /* 0x000e220000001000 */
[----:B------:R-:W-:-:S07]  /*3700*/  @!P4 FMUL R35, R35, 16777216 ;  /* 0x4b8000002323c820 */ /* 0x000fce0000400000 */
[----:B------:R-:W-:Y:S01]  /*3710*/  @!P5 FMUL R19, R19, 16777216 ;  /* 0x4b8000001313d820 */ /* 0x000fe20000400000 */
[----:B------:R-:W-:Y:S01]  /*3720*/  @!P5 FMUL R18, R18, 16777216 ;  /* 0x4b8000001212d820 */ /* 0x000fe20000400000 */
[----:B------:R-:W-:Y:S02]  /*3730*/  ISETP.NE.AND P5, PT, R83, RZ, PT ;  /* 0x000000ff5300720c */ /* 0x000fe40003fa5270 */
[----:B------:R-:W-:Y:S02]  /*3740*/  SHF.R.U32.HI R83, RZ, 0x4, R0 ;  /* 0x00000004ff537819 */ /* 0x000fe40000011600 */
[----:B------:R-:W1:Y:S01]  /*3750*/  MUFU.RCP R19, R19 ;  /* 0x0000001300137308 */ /* 0x000e620000001000 */
[----:B------:R-:W-:Y:S01]  /*3760*/  @!P2 FMUL R103, R103, 16777216 ;  /* 0x4b8000006767a820 */ /* 0x000fe20000400000 */
[----:B------:R-:W-:Y:S01]  /*3770*/  SGXT.U32 R83, R83, 0x2 ;  /* 0x000000025353781a */ /* 0x000fe20000000000 */
[----:B0-----:R-:W-:Y:S01]  /*3780*/  FMUL R106, R34, R35 ;  /* 0x00000023226a7220 */ /* 0x001fe20000400000 */
[----:B------:R-:W-:Y:S01]  /*3790*/  @!P6 FMUL R100, R100, 16777216 ;  /* 0x4b8000006464e820 */ /* 0x000fe20000400000 */
[----:B------:R-:W-:-:S02]  /*37a0*/  @!P3 FMUL R102, R102, 16777216 ;  /* 0x4b8000006666b820 */ /* 0x000fc40000400000 */
[----:B------:R0:W-:Y:S01]  /*37b0*/  STS [R83.X4+0x80], R25 ;  /* 0x0000801953007388 */ /* 0x0001e20000004800 */
[----:B------:R-:W2:Y:S01]  /*37c0*/  MUFU.RCP R34, R103 ;  /* 0x0000006700227308 */ /* 0x000ea20000001000 */
[----:B------:R-:W-:Y:S01]  /*37d0*/  @!P1 FMUL R104, R104, 16777216 ;  /* 0x4b80000068689820 */ /* 0x000fe20000400000 */
[----:B------:R-:W-:Y:S01]  /*37e0*/  ISETP.NE.AND P4, PT, R82, RZ, PT ;  /* 0x000000ff5200720c */ /* 0x000fe20003f85270 */
[----:B0-----:R-:W-:-:S05]  /*37f0*/  FMUL R25, R17, R106 ;  /* 0x0000006a11197220 */ /* 0x001fca0000400000 */
[----:B------:R-:W0:Y:S01]  /*3800*/  MUFU.RCP R17, R100 ;  /* 0x0000006400117308 */ /* 0x000e220000001000 */
[----:B------:R-:W-:Y:S01]  /*3810*/  @!P0 FMUL R98, R98, 16777216 ;  /* 0x4b80000062628820 */ /* 0x000fe20000400000 */
[----:B-1----:R-:W-:-:S06]  /*3820*/  FMUL R82, R19, R18 ;  /* 0x0000001213527220 */ /* 0x002fcc0000400000 */
[----:B------:R-:W1:Y:S01]  /*3830*/  MUFU.RCP R101, R102 ;  /* 0x0000006600657308 */ /* 0x000e620000001000 */
[----:B------:R-:W-:Y:S01]  /*3840*/  @!P2 FMUL R47, R47, 16777216 ;  /* 0x4b8000002f2fa820 */ /* 0x000fe20000400000 */
[----:B------:R-:W-:Y:S01]  /*3850*/  STS [R83.X4+0x20], R22 ;  /* 0x0000201653007388 */ /* 0x000fe20000004800 */
[-C--:B------:R-:W-:Y:S01]  /*3860*/  FMUL R18, R29, R82.reuse ;  /* 0x000000521d127220 */ /* 0x080fe20000400000 */
[-C--:B------:R-:W-:Y:S01]  /*3870*/  FMUL R19, R50, R82.reuse ;  /* 0x0000005232137220 */ /* 0x080fe20000400000 */
[----:B------:R-:W-:Y:S01]  /*3880*/  @!P0 FMUL R99, R99, 16777216 ;  /* 0x4b80000063638820 */ /* 0x000fe20000400000 */
[----:B------:R3:W-:Y:S01]  /*3890*/  STS [R83.X4+0x50], R20 ;  /* 0x0000501453007388 */ /* 0x0007e20000004800 */
[----:B------:R-:W-:Y:S01]  /*38a0*/  @!P6 FMUL R80, R80, 16777216 ;  /* 0x4b8000005050e820 */ /* 0x000fe20000400000 */
[----:B------:R-:W4:Y:S01]  /*38b0*/  MUFU.RCP R104, R104 ;  /* 0x0000006800687308 */ /* 0x000f220000001000 */
[-C--:B------:R-:W-:Y:S01]  /*38c0*/  FMUL R48, R48, R82.reuse ;  /* 0x0000005230307220 */ /* 0x080fe20000400000 */
[----:B------:R5:W-:Y:S01]  /*38d0*/  STS [R83.X4+0x60], R21 ;  /* 0x0000601553007388 */ /* 0x000be20000004800 */
[-C--:B------:R-:W-:Y:S01]  /*38e0*/  FMUL R27, R27, R82.reuse ;  /* 0x000000521b1b7220 */ /* 0x080fe20000400000 */
[-C--:B------:R-:W-:Y:S01]  /*38f0*/  FMUL R28, R28, R82.reuse ;  /* 0x000000521c1c7220 */ /* 0x080fe20000400000 */
[-C--:B------:R-:W-:Y:S01]  /*3900*/  FMUL R49, R49, R82.reuse ;  /* 0x0000005231317220 */ /* 0x080fe20000400000 */
[----:B------:R0:W-:Y:S01]  /*3910*/  STS [R83.X4+0x30], R23 ;  /* 0x0000301753007388 */ /* 0x0001e20000004800 */
[-C--:B------:R-:W-:Y:S01]  /*3920*/  FMUL R51, R51, R82.reuse ;  /* 0x0000005233337220 */ /* 0x080fe20000400000 */
[----:B---3--:R-:W-:Y:S01]  /*3930*/  FMUL R20, R16, R82 ;  /* 0x0000005210147220 */ /* 0x008fe20000400000 */
[-C--:B------:R-:W-:Y:S01]  /*3940*/  FMUL R22, R53, R106.reuse ;  /* 0x0000006a35167220 */ /* 0x080fe20000400000 */
[----:B------:R3:W-:Y:S01]  /*3950*/  STS [R83.X4+0x70], R24 ;  /* 0x0000701853007388 */ /* 0x0007e20000004800 */
[----:B------:R-:W4:Y:S01]  /*3960*/  MUFU.RCP R98, R98 ;  /* 0x0000006200627308 */ /* 0x000f220000001000 */
[-C--:B-----5:R-:W-:Y:S01]  /*3970*/  FMUL R21, R30, R106.reuse ;  /* 0x0000006a1e157220 */ /* 0x0a0fe20000400000 */
[-C--:B------:R-:W-:Y:S01]  /*3980*/  FMUL R52, R52, R106.reuse ;  /* 0x0000006a34347220 */ /* 0x080fe20000400000 */
[-C--:B------:R-:W-:Y:S01]  /*3990*/  FMUL R31, R31, R106.reuse ;  /* 0x0000006a1f1f7220 */ /* 0x080fe20000400000 */
[-C--:B------:R-:W-:Y:S01]  /*39a0*/  FMUL R54, R54, R106.reuse ;  /* 0x0000006a36367220 */ /* 0x080fe20000400000 */
[-C--:B0-----:R-:W-:Y:S01]  /*39b0*/  FMUL R23, R32, R106.reuse ;  /* 0x0000006a20177220 */ /* 0x081fe20000400000 */
[----:B------:R-:W-:Y:S01]  /*39c0*/  IADD3 R14, P0, R14, c[0x0][0x168], RZ ;  /* 0x00005a000e0e7a10 */ /* 0x000fe20007f1e0ff */
[----:B------:R-:W-:Y:S01]  /*39d0*/  @!P3 FMUL R40, R40, 16777216 ;  /* 0x4b8000002828b820 */ /* 0x000fe20000400000 */
[----:B--2---:R-:W-:Y:S01]  /*39e0*/  FMUL R34, R34, R47 ;  /* 0x0000002f22227220 */ /* 0x004fe20000400000 */
[----:B---3--:R-:W-:Y:S01]  /*39f0*/  FMUL R24, R55, R106 ;  /* 0x0000006a37187220 */ /* 0x008fe20000400000 */
[----:B------:R-:W-:Y:S01]  /*3a00*/  FMUL R53, R17, R80 ;  /* 0x0000005011357220 */ /* 0x000fe20000400000 */
[----:B------:R-:W-:Y:S01]  /*3a10*/  F2FP.PACK_AB R18, R19, R18 ;  /* 0x000000121312723e */ /* 0x000fe200000000ff */
[----:B-1----:R-:W-:Y:S01]  /*3a20*/  FMUL R40, R101, R40 ;  /* 0x0000002865287220 */ /* 0x002fe20000400000 */
[----:B------:R-:W-:Y:S01]  /*3a30*/  F2FP.PACK_AB R16, R27, R48 ;  /* 0x000000301b10723e */ /* 0x000fe200000000ff */
[----:B------:R-:W-:Y:S01]  /*3a40*/  FMUL R43, R43, R34 ;  /* 0x000000222b2b7220 */ /* 0x000fe20000400000 */
[----:B------:R-:W-:Y:S01]  /*3a50*/  F2FP.PACK_AB R17, R49, R28 ;  /* 0x0000001c3111723e */ /* 0x000fe200000000ff */
[----:B------:R-:W-:Y:S01]  /*3a60*/  FMUL R32, R63, R34 ;  /* 0x000000223f207220 */ /* 0x000fe20000400000 */
[----:B------:R-:W-:-:S02]  /*3a70*/  F2FP.PACK_AB R19, R51, R20 ;  /* 0x000000143313723e */ /* 0x000fc400000000ff */
[----:B------:R-:W-:Y:S02]  /*3a80*/  F2FP.PACK_AB R21, R22, R21 ;  /* 0x000000151615723e */ /* 0x000fe400000000ff */
[----:B------:R-:W-:Y:S02]  /*3a90*/  IADD3.X R15, R15, c[0x0][0x16c], RZ, P0, !PT ;  /* 0x00005b000f0f7a10 */ /* 0x000fe400007fe4ff */
[----:B------:R-:W-:Y:S02]  /*3aa0*/  F2FP.PACK_AB R20, R25, R52 ;  /* 0x000000341914723e */ /* 0x000fe400000000ff */
[----:B------:R-:W-:Y:S02]  /*3ab0*/  F2FP.PACK_AB R22, R54, R31 ;  /* 0x0000001f3616723e */ /* 0x000fe400000000ff */
[----:B------:R-:W-:Y:S02]  /*3ac0*/  F2FP.PACK_AB R23, R24, R23 ;  /* 0x000000171817723e */ /* 0x000fe400000000ff */
[----:B------:R-:W-:Y:S01]  /*3ad0*/  IADD3 R8, P0, R8, c[0x0][0x168], RZ ;  /* 0x00005a0008087a10 */ /* 0x000fe20007f1e0ff */
[-C--:B------:R-:W-:Y:S01]  /*3ae0*/  FMUL R56, R56, R40.reuse ;  /* 0x0000002838387220 */ /* 0x080fe20000400000 */
[----:B------:R-:W-:Y:S01]  /*3af0*/  FMUL R33, R33, R40 ;  /* 0x0000002821217220 */ /* 0x000fe20000400000 */
[----:B------:R0:W-:Y:S01]  /*3b00*/  @!P4 STG.E.128 [R90.64], R16 ;  /* 0x000000105a00c986 */ /* 0x0001e2000c101d04 */
[----:B------:R-:W-:Y:S01]  /*3b10*/  IADD3.X R9, R9, c[0x0][0x16c], RZ, P0, !PT ;  /* 0x00005b0009097a10 */ /* 0x000fe200007fe4ff */
[----:B------:R-:W-:Y:S01]  /*3b20*/  @!P1 FMUL R97, R97, 16777216 ;  /* 0x4b80000061619820 */ /* 0x000fe20000400000 */
[----:B------:R-:W-:Y:S01]  /*3b30*/  F2FP.PACK_AB R27, R32, R43 ;  /* 0x0000002b201b723e */ /* 0x000fe200000000ff */
[----:B------:R1:W-:Y:S01]  /*3b40*/  @!P5 STG.E.128 [R14.64], R20 ;  /* 0x000000140e00d986 */ /* 0x0003e2000c101d04 */
[----:B------:R-:W-:-:S02]  /*3b50*/  IADD3 R4, P0, R4, c[0x0][0x168], RZ ;  /* 0x00005a0004047a10 */ /* 0x000fc40007f1e0ff */
[----:B------:R-:W-:Y:S01]  /*3b60*/  IADD3 R32, P1, R11, c[0x0][0x168], RZ ;  /* 0x00005a000b207a10 */ /* 0x000fe20007f3e0ff */
[----:B----4-:R-:W-:Y:S01]  /*3b70*/  FMUL R104, R104, R97 ;  /* 0x0000006168687220 */ /* 0x010fe20000400000 */
[----:B------:R-:W-:Y:S01]  /*3b80*/  ISETP.NE.AND P6, PT, R84, RZ, PT ;  /* 0x000000ff5400720c */ /* 0x000fe20003fc5270 */
[----:B------:R2:W-:Y:S01]  /*3b90*/  STS [R83.X4+0x40], R26 ;  /* 0x0000401a53007388 */ /* 0x0005e20000004800 */
[----:B------:R-:W-:Y:S01]  /*3ba0*/  ISETP.NE.AND P2, PT, R85, RZ, PT ;  /* 0x000000ff5500720c */ /* 0x000fe20003f45270 */
[----:B------:R-:W-:Y:S01]  /*3bb0*/  FMUL R98, R98, R99 ;  /* 0x0000006362627220 */ /* 0x000fe20000400000 */
[----:B------:R-:W-:Y:S01]  /*3bc0*/  ISETP.NE.AND P3, PT, R86, RZ, PT ;  /* 0x000000ff5600720c */ /* 0x000fe20003f65270 */
[-C--:B------:R-:W-:Y:S01]  /*3bd0*/  FMUL R36, R36, R40.reuse ;  /* 0x0000002824247220 */ /* 0x080fe20000400000 */
[-C--:B------:R-:W-:Y:S01]  /*3be0*/  FMUL R57, R57, R40.reuse ;  /* 0x0000002839397220 */ /* 0x080fe20000400000 */
[----:B------:R-:W-:Y:S01]  /*3bf0*/  FMUL R37, R37, R40 ;  /* 0x0000002825257220 */ /* 0x000fe20000400000 */
[----:B0-----:R-:W-:-:S02]  /*3c00*/  F2FP.PACK_AB R16, R33, R56 ;  /* 0x000000382110723e */ /* 0x001fc400000000ff */
[----:B-1----:R-:W-:Y:S02]  /*3c10*/  LOP3.LUT R15, R5, 0x3f, R0, 0xf8, !PT ;  /* 0x0000003f050f7812 */ /* 0x002fe400078ef800 */
[----:B------:R-:W-:Y:S01]  /*3c20*/  IADD3.X R5, R7, c[0x0][0x16c], RZ, P0, !PT ;  /* 0x00005b0007057a10 */ /* 0x000fe200007fe4ff */
[-C--:B------:R-:W-:Y:S01]  /*3c30*/  FMUL R58, R58, R40.reuse ;  /* 0x000000283a3a7220 */ /* 0x080fe20000400000 */
[----:B------:R-:W-:Y:S01]  /*3c40*/  IADD3.X R33, R12, c[0x0][0x16c], RZ, P1, !PT ;  /* 0x00005b000c217a10 */ /* 0x000fe20000ffe4ff */
[-C--:B------:R-:W-:Y:S01]  /*3c50*/  FMUL R38, R38, R40.reuse ;  /* 0x0000002826267220 */ /* 0x080fe20000400000 */
[----:B------:R-:W-:Y:S01]  /*3c60*/  ISETP.GE.U32.AND P0, PT, R15, 0x1230, PT ;  /* 0x000012300f00780c */ /* 0x000fe20003f06070 */
[----:B------:R-:W-:Y:S01]  /*3c70*/  FMUL R59, R59, R40 ;  /* 0x000000283b3b7220 */ /* 0x000fe20000400000 */
[-C--:B------:R-:W-:Y:S01]  /*3c80*/  FMUL R41, R41, R34.reuse ;  /* 0x0000002229297220 */ /* 0x080fe20000400000 */
[-C--:B--2---:R-:W-:Y:S01]  /*3c90*/  FMUL R26, R61, R34.reuse ;  /* 0x000000223d1a7220 */ /* 0x084fe20000400000 */
[----:B------:R-:W-:Y:S01]  /*3ca0*/  ISETP.NE.AND P4, PT, R87, RZ, PT ;  /* 0x000000ff5700720c */ /* 0x000fe20003f85270 */
[-C--:B------:R-:W-:Y:S01]  /*3cb0*/  FMUL R60, R60, R34.reuse ;  /* 0x000000223c3c7220 */ /* 0x080fe20000400000 */
[----:B------:R-:W-:Y:S01]  /*3cc0*/  IADD3 R12, P1, R13, c[0x0][0x168], RZ ;  /* 0x00005a000d0c7a10 */ /* 0x000fe20007f3e0ff */
[-C--:B------:R-:W-:Y:S01]  /*3cd0*/  FMUL R39, R39, R34.reuse ;  /* 0x0000002227277220 */ /* 0x080fe20000400000 */
[-C--:B------:R-:W-:Y:S01]  /*3ce0*/  FMUL R42, R42, R34.reuse ;  /* 0x000000222a2a7220 */ /* 0x080fe20000400000 */
[----:B------:R-:W-:Y:S01]  /*3cf0*/  FMUL R29, R62, R34 ;  /* 0x000000223e1d7220 */ /* 0x000fe20000400000 */
[----:B------:R-:W-:Y:S01]  /*3d00*/  ISETP.NE.AND P5, PT, R88, RZ, PT ;  /* 0x000000ff5800720c */ /* 0x000fe20003fa5270 */
[----:B------:R0:W-:Y:S01]  /*3d10*/  STS [R83.X4+0xc0], R34 ;  /* 0x0000c02253007388 */ /* 0x0001e20000004800 */
        /* <DEDUP_REMOVED lines=8> */
[----:B------:R1:W-:Y:S01]  /*3da0*/  STS [R83.X4+0xb0], R40 ;  /* 0x0000b02853007388 */ /* 0x0003e20000004800 */
[-C--:B------:R-:W-:Y:S01]  /*3db0*/  FMUL R68, R68, R98.reuse ;  /* 0x0000006244447220 */ /* 0x080fe20000400000 */
[-C--:B------:R-:W-:Y:S01]  /*3dc0*/  FMUL R45, R45, R98.reuse ;  /* 0x000000622d2d7220 */ /* 0x080fe20000400000 */
[-C--:B------:R-:W-:Y:S01]  /*3dd0*/  FMUL R65, R65, R98.reuse ;  /* 0x0000006241417220 */ /* 0x080fe20000400000 */
[-C--:B0-----:R-:W-:Y:S01]  /*3de0*/  FMUL R34, R69, R98.reuse ;  /* 0x0000006245227220 */ /* 0x081fe20000400000 */
[-C--:B------:R-:W-:Y:S01]  /*3df0*/  FMUL R67, R67, R98.reuse ;  /* 0x0000006243437220 */ /* 0x080fe20000400000 */
[-C--:B------:R-:W-:Y:S01]  /*3e00*/  FMUL R92, R92, R98.reuse ;  /* 0x000000625c5c7220 */ /* 0x080fe20000400000 */
[-C--:B------:R-:W-:Y:S01]  /*3e10*/  FMUL R70, R70, R98.reuse ;  /* 0x0000006246467220 */ /* 0x080fe20000400000 */
[----:B------:R-:W-:Y:S01]  /*3e20*/  FMUL R95, R95, R98 ;  /* 0x000000625f5f7220 */ /* 0x000fe20000400000 */
[----:B------:R-:W-:Y:S01]  /*3e30*/  ISETP.GE.U32.AND.EX P0, PT, R2, RZ, PT, P0 ;  /* 0x000000ff0200720c */ /* 0x000fe20003f06100 */
[-C--:B------:R-:W-:Y:S01]  /*3e40*/  FMUL R72, R72, R53.reuse ;  /* 0x0000003548487220 */ /* 0x080fe20000400000 */
[-C--:B------:R-:W-:Y:S01]  /*3e50*/  FMUL R47, R44, R53.reuse ;  /* 0x000000352c2f7220 */ /* 0x080fe20000400000 */
[-C--:B------:R-:W-:Y:S01]  /*3e60*/  FMUL R64, R64, R53.reuse ;  /* 0x0000003540407220 */ /* 0x080fe20000400000 */
[-C--:B------:R-:W-:Y:S01]  /*3e70*/  FMUL R73, R73, R53.reuse ;  /* 0x0000003549497220 */ /* 0x080fe20000400000 */
[-C--:B------:R-:W-:Y:S01]  /*3e80*/  FMUL R66, R66, R53.reuse ;  /* 0x0000003542427220 */ /* 0x080fe20000400000 */
[-C--:B------:R-:W-:Y:S01]  /*3e90*/  FMUL R49, R74, R53.reuse ;  /* 0x000000354a317220 */ /* 0x080fe20000400000 */
[-C--:B------:R-:W-:Y:S01]  /*3ea0*/  FMUL R71, R71, R53.reuse ;  /* 0x0000003547477220 */ /* 0x080fe20000400000 */
[----:B-1----:R-:W-:Y:S01]  /*3eb0*/  FMUL R40, R75, R53 ;  /* 0x000000354b287220 */ /* 0x002fe20000400000 */
[----:B------:R-:W-:-:S02]  /*3ec0*/  IADD3.X R13, R10, c[0x0][0x16c], RZ, P1, !PT ;  /* 0x00005b000a0d7a10 */ /* 0x000fc40000ffe4ff */
[----:B------:R-:W-:Y:S02]  /*3ed0*/  F2FP.PACK_AB R17, R57, R36 ;  /* 0x000000243911723e */ /* 0x000fe400000000ff */
[----:B------:R-:W-:Y:S02]  /*3ee0*/  F2FP.PACK_AB R18, R58, R37 ;  /* 0x000000253a12723e */ /* 0x000fe400000000ff */
[----:B------:R-:W-:Y:S02]  /*3ef0*/  F2FP.PACK_AB R19, R59, R38 ;  /* 0x000000263b13723e */ /* 0x000fe400000000ff */
[----:B------:R-:W-:Y:S02]  /*3f00*/  F2FP.PACK_AB R25, R26, R41 ;  /* 0x000000291a19723e */ /* 0x000fe400000000ff */
[----:B------:R-:W-:Y:S02]  /*3f10*/  IADD3 R10, P1, R3, c[0x0][0x168], RZ ;  /* 0x00005a00030a7a10 */ /* 0x000fe40007f3e0ff */
[----:B------:R-:W-:-:S02]  /*3f20*/  F2FP.PACK_AB R24, R39, R60 ;  /* 0x0000003c2718723e */ /* 0x000fc400000000ff */
[----:B------:R-:W-:Y:S02]  /*3f30*/  F2FP.PACK_AB R26, R29, R42 ;  /* 0x0000002a1d1a723e */ /* 0x000fe400000000ff */
[----:B------:R-:W-:Y:S02]  /*3f40*/  F2FP.PACK_AB R28, R46, R77 ;  /* 0x0000004d2e1c723e */ /* 0x000fe400000000ff */
[----:B------:R-:W-:Y:S02]  /*3f50*/  F2FP.PACK_AB R29, R89, R76 ;  /* 0x0000004c591d723e */ /* 0x000fe400000000ff */
[----:B------:R-:W-:Y:S02]  /*3f60*/  F2FP.PACK_AB R30, R35, R30 ;  /* 0x0000001e231e723e */ /* 0x000fe400000000ff */
[----:B------:R-:W-:Y:S02]  /*3f70*/  F2FP.PACK_AB R31, R96, R93 ;  /* 0x0000005d601f723e */ /* 0x000fe400000000ff */
[----:B------:R-:W-:-:S02]  /*3f80*/  F2FP.PACK_AB R20, R45, R68 ;  /* 0x000000442d14723e */ /* 0x000fc400000000ff */
[----:B------:R-:W-:Y:S02]  /*3f90*/  F2FP.PACK_AB R21, R34, R65 ;  /* 0x000000412215723e */ /* 0x000fe400000000ff */
[----:B------:R-:W-:Y:S02]  /*3fa0*/  F2FP.PACK_AB R22, R92, R67 ;  /* 0x000000435c16723e */ /* 0x000fe400000000ff */
[----:B------:R-:W-:Y:S01]  /*3fb0*/  F2FP.PACK_AB R23, R95, R70 ;  /* 0x000000465f17723e */ /* 0x000fe200000000ff */
[----:B------:R-:W-:Y:S01]  /*3fc0*/  @!P6 STG.E.128 [R32.64], R16 ;  /* 0x000000102000e986 */ /* 0x000fe2000c101d04 */
[----:B------:R-:W-:Y:S02]  /*3fd0*/  F2FP.PACK_AB R72, R47, R72 ;  /* 0x000000482f48723e */ /* 0x000fe400000000ff */
[----:B------:R-:W-:Y:S02]  /*3fe0*/  F2FP.PACK_AB R73, R73, R64 ;  /* 0x000000404949723e */ /* 0x000fe400000000ff */
[----:B------:R-:W-:-:S02]  /*3ff0*/  F2FP.PACK_AB R74, R49, R66 ;  /* 0x00000042314a723e */ /* 0x000fc400000000ff */
[----:B------:R-:W-:Y:S02]  /*4000*/  IADD3.X R11, R6, c[0x0][0x16c], RZ, P1, !PT ;  /* 0x00005b00060b7a10 */ /* 0x000fe40000ffe4ff */
[----:B------:R-:W-:Y:S01]  /*4010*/  F2FP.PACK_AB R75, R40, R71 ;  /* 0x00000047284b723e */ /* 0x000fe200000000ff */
[----:B------:R-:W-:Y:S04]  /*4020*/  @!P2 STG.E.128 [R8.64], R24 ;  /* 0x000000180800a986 */ /* 0x000fe8000c101d04 */
[----:B------:R-:W-:Y:S04]  /*4030*/  @!P3 STG.E.128 [R12.64], R28 ;  /* 0x0000001c0c00b986 */ /* 0x000fe8000c101d04 */
[----:B------:R-:W-:Y:S04]  /*4040*/  @!P4 STG.E.128 [R4.64], R20 ;  /* 0x000000140400c986 */ /* 0x000fe8000c101d04 */
[----:B------:R-:W-:Y:S04]  /*4050*/  STS [R83.X4], R81 ;  /* 0x0000005153007388 */ /* 0x000fe80000004800 */
[----:B------:R-:W-:Y:S04]  /*4060*/  STS [R83.X4+0x10], R78 ;  /* 0x0000104e53007388 */ /* 0x000fe80000004800 */
[----:B------:R-:W-:Y:S04]  /*4070*/  STS [R83.X4+0x90], R82 ;  /* 0x0000905253007388 */ /* 0x000fe80000004800 */
[----:B------:R-:W-:Y:S04]  /*4080*/  STS [R83.X4+0xa0], R106 ;  /* 0x0000a06a53007388 */ /* 0x000fe80000004800 */
[----:B------:R-:W-:Y:S04]  /*4090*/  STS [R83.X4+0xd0], R104 ;  /* 0x0000d06853007388 */ /* 0x000fe80000004800 */
[----:B------:R-:W-:Y:S04]  /*40a0*/  STS [R83.X4+0xe0], R98 ;  /* 0x0000e06253007388 */ /* 0x000fe80000004800 */
[----:B------:R-:W-:Y:S04]  /*40b0*/  STS [R83.X4+0xf0], R53 ;  /* 0x0000f03553007388 */ /* 0x000fe80000004800 */
[----:B------:R-:W-:Y:S04]  /*40c0*/  @!P5 STG.E.128 [R10.64], R72 ;  /* 0x000000480a00d986 */ /* 0x000fe8000c101d04 */
[----:B------:R-:W-:Y:S06]  /*40d0*/  BAR.SYNC 0x0 ;  /* 0x0000000000007b1d */ /* 0x000fec0000000000 */
[----:B------:R-:W-:Y:S05]  /*40e0*/  @P0 EXIT ;  /* 0x000000000000094d */ /* 0x000fea0003800000 */
[----:B------:R-:W-:Y:S02]  /*40f0*/  LOP3.LUT R0, R0, 0x3f, RZ, 0xc0, !PT ;  /* 0x0000003f00007812 */ /* 0x000fe400078ec0ff */
[----:B------:R-:W-:-:S03]  /*4100*/  LEA R4, P0, R15, c[0x0][0x170], 0x2 ;  /* 0x00005c000f047a11 */ /* 0x000fc600078010ff */
[----:B------:R-:W0:Y:S01]  /*4110*/  LDS R3, [R0.X4] ;  /* 0x0000000000037984 */ /* 0x000e220000004800 */
[----:B------:R-:W-:-:S05]  /*4120*/  LEA.HI.X R5, R15, c[0x0][0x174], R2, 0x2, P0 ;  /* 0x00005d000f057a11 */ /* 0x000fca00000f1402 */
[----:B0-----:R-:W-:Y:S01]  /*4130*/  STG.E [R4.64], R3 ;  /* 0x0000000304007986 */ /* 0x001fe2000c101904 */
[----:B------:R-:W-:Y:S05]  /*4140*/  EXIT ;  /* 0x000000000000794d */ /* 0x000fea0003800000 */
.L_x_0:
[----:B------:R-:W-:-:S00]  /*4150*/  BRA `(.L_x_0) ;  /* 0xfffffff000007947 */ /* 0x000fc0000383ffff */
[----:B------:R-:W-:-:S00]  /*4160*/  NOP ;  /* 0x0000000000007918 */ /* 0x000fc00000000000 */
        /* <DEDUP_REMOVED lines=9> */
.L_x_1:


//--------------------- .nv.global.init           --------------------------
	.section	.nv.global.init,"aw",@progbits
.nv.global.init:
	.type		_$_str,@object
	.size		_$_str,(_$_str_$_2 - _$_str)
_$_str:
        /*0000*/ 	.byte	0x5f, 0x5f, 0x43, 0x55, 0x44, 0x41, 0x5f, 0x46, 0x54, 0x5a, 0x00
	.type		_$_str_$_2,@object
	.size		_$_str_$_2,(.L_1 - _$_str_$_2)
_$_str_$_2:
        /*000b*/ 	.byte	0x5f, 0x5f, 0x43, 0x55, 0x44, 0x41, 0x5f, 0x50, 0x52, 0x45, 0x43, 0x5f, 0x53, 0x51, 0x52, 0x54
        /*001b*/ 	.byte	0x00
.L_1:


//--------------------- .nv.shared.l2norm_fwd_kernel --------------------------
	.section	.nv.shared.l2norm_fwd_kernel,"aw",@nobits
	.align	16
